//
// Generated by NVIDIA NVVM Compiler
//
// Compiler Build ID: CL-36424714
// Cuda compilation tools, release 13.0, V13.0.88
// Based on NVVM 20.0.0
//

.version 9.0
.target sm_100
.address_size 64

	// .globl	_Z14tokenize3gramsPKciPf
// _ZZ11l2normalizePfiE4ssum has been demoted
// _ZZ17window_stats_lastPKfiiiPfS1_E4ssum has been demoted
// _ZZ17window_stats_lastPKfiiiPfS1_E5ssum2 has been demoted
// _ZZ12fuseDecisionPKfiS0_ffffPKiS2_S2_S2_PiS3_S3_S3_S3_E6topIdx has been demoted

.visible .entry _Z14tokenize3gramsPKciPf(
	.param .u64 .ptr .align 1 _Z14tokenize3gramsPKciPf_param_0,
	.param .u32 _Z14tokenize3gramsPKciPf_param_1,
	.param .u64 .ptr .align 1 _Z14tokenize3gramsPKciPf_param_2
)
{
	.reg .pred 	%p<2>;
	.reg .b16 	%rs<4>;
	.reg .b32 	%r<7>;
	.reg .b32 	%f<2>;
	.reg .b64 	%rd<18>;

	ld.param.u64 	%rd1, [_Z14tokenize3gramsPKciPf_param_0];
	ld.param.u32 	%r2, [_Z14tokenize3gramsPKciPf_param_1];
	ld.param.u64 	%rd2, [_Z14tokenize3gramsPKciPf_param_2];
	mov.u32 	%r3, %ctaid.x;
	mov.u32 	%r4, %ntid.x;
	mov.u32 	%r5, %tid.x;
	mad.lo.s32 	%r1, %r3, %r4, %r5;
	add.s32 	%r6, %r1, 2;
	setp.ge.s32 	%p1, %r6, %r2;
	@%p1 bra 	$L__BB0_2;
	cvta.to.global.u64 	%rd3, %rd1;
	cvta.to.global.u64 	%rd4, %rd2;
	cvt.s64.s32 	%rd5, %r1;
	add.s64 	%rd6, %rd3, %rd5;
	ld.global.nc.u8 	%rs1, [%rd6];
	cvt.u64.u8 	%rd7, %rs1;
	ld.global.nc.u8 	%rs2, [%rd6+1];
	cvt.u64.u8 	%rd8, %rs2;
	ld.global.nc.u8 	%rs3, [%rd6+2];
	cvt.u64.u8 	%rd9, %rs3;
	xor.b64  	%rd10, %rd7, 2166136261;
	mul.lo.s64 	%rd11, %rd10, 403;
	xor.b64  	%rd12, %rd11, %rd8;
	mul.lo.s64 	%rd13, %rd12, 403;
	xor.b64  	%rd14, %rd13, %rd9;
	mul.lo.s64 	%rd15, %rd14, 1612;
	and.b64  	%rd16, %rd15, 32764;
	add.s64 	%rd17, %rd4, %rd16;
	atom.global.add.f32 	%f1, [%rd17], 0f3F800000;
$L__BB0_2:
	ret;

}
	// .globl	_Z11l2normalizePfi
.visible .entry _Z11l2normalizePfi(
	.param .u64 .ptr .align 1 _Z11l2normalizePfi_param_0,
	.param .u32 _Z11l2normalizePfi_param_1
)
{
	.reg .pred 	%p<8>;
	.reg .b32 	%r<19>;
	.reg .b32 	%f<17>;
	.reg .b64 	%rd<7>;
	// demoted variable
	.shared .align 4 .b8 _ZZ11l2normalizePfiE4ssum[1024];
	ld.param.u64 	%rd2, [_Z11l2normalizePfi_param_0];
	ld.param.u32 	%r11, [_Z11l2normalizePfi_param_1];
	cvta.to.global.u64 	%rd1, %rd2;
	mov.u32 	%r18, %tid.x;
	setp.ge.s32 	%p1, %r18, %r11;
	mov.f32 	%f16, 0f00000000;
	@%p1 bra 	$L__BB1_3;
	mov.f32 	%f16, 0f00000000;
	mov.u32 	%r2, %ntid.x;
	mov.u32 	%r16, %r18;
$L__BB1_2:
	mul.wide.s32 	%rd3, %r16, 4;
	add.s64 	%rd4, %rd1, %rd3;
	ld.global.f32 	%f8, [%rd4];
	fma.rn.f32 	%f16, %f8, %f8, %f16;
	add.s32 	%r16, %r16, %r2;
	setp.lt.s32 	%p2, %r16, %r11;
	@%p2 bra 	$L__BB1_2;
$L__BB1_3:
	shl.b32 	%r12, %r18, 2;
	mov.u32 	%r13, _ZZ11l2normalizePfiE4ssum;
	add.s32 	%r5, %r13, %r12;
	st.shared.f32 	[%r5], %f16;
	bar.sync 	0;
	mov.u32 	%r6, %ntid.x;
	setp.lt.u32 	%p3, %r6, 2;
	@%p3 bra 	$L__BB1_8;
	mov.u32 	%r17, %r6;
$L__BB1_5:
	shr.u32 	%r8, %r17, 1;
	setp.ge.u32 	%p4, %r18, %r8;
	@%p4 bra 	$L__BB1_7;
	shl.b32 	%r14, %r8, 2;
	add.s32 	%r15, %r5, %r14;
	ld.shared.f32 	%f9, [%r15];
	ld.shared.f32 	%f10, [%r5];
	add.f32 	%f11, %f9, %f10;
	st.shared.f32 	[%r5], %f11;
$L__BB1_7:
	bar.sync 	0;
	setp.gt.u32 	%p5, %r17, 3;
	mov.u32 	%r17, %r8;
	@%p5 bra 	$L__BB1_5;
$L__BB1_8:
	setp.ge.s32 	%p6, %r18, %r11;
	ld.shared.f32 	%f12, [_ZZ11l2normalizePfiE4ssum];
	add.f32 	%f4, %f12, 0f2B8CBCCC;
	bar.sync 	0;
	@%p6 bra 	$L__BB1_11;
	sqrt.rn.f32 	%f5, %f4;
$L__BB1_10:
	mul.wide.s32 	%rd5, %r18, 4;
	add.s64 	%rd6, %rd1, %rd5;
	ld.global.f32 	%f13, [%rd6];
	div.rn.f32 	%f14, %f13, %f5;
	st.global.f32 	[%rd6], %f14;
	add.s32 	%r18, %r18, %r6;
	setp.lt.s32 	%p7, %r18, %r11;
	@%p7 bra 	$L__BB1_10;
$L__BB1_11:
	ret;

}
	// .globl	_Z12matvecDotCosPKfS0_Pfii
.visible .entry _Z12matvecDotCosPKfS0_Pfii(
	.param .u64 .ptr .align 1 _Z12matvecDotCosPKfS0_Pfii_param_0,
	.param .u64 .ptr .align 1 _Z12matvecDotCosPKfS0_Pfii_param_1,
	.param .u64 .ptr .align 1 _Z12matvecDotCosPKfS0_Pfii_param_2,
	.param .u32 _Z12matvecDotCosPKfS0_Pfii_param_3,
	.param .u32 _Z12matvecDotCosPKfS0_Pfii_param_4
)
{
	.reg .pred 	%p<11>;
	.reg .b32 	%r<38>;
	.reg .b32 	%f<112>;
	.reg .b64 	%rd<31>;

	ld.param.u64 	%rd11, [_Z12matvecDotCosPKfS0_Pfii_param_0];
	ld.param.u64 	%rd12, [_Z12matvecDotCosPKfS0_Pfii_param_1];
	ld.param.u64 	%rd10, [_Z12matvecDotCosPKfS0_Pfii_param_2];
	ld.param.u32 	%r24, [_Z12matvecDotCosPKfS0_Pfii_param_3];
	ld.param.u32 	%r23, [_Z12matvecDotCosPKfS0_Pfii_param_4];
	cvta.to.global.u64 	%rd1, %rd12;
	cvta.to.global.u64 	%rd2, %rd11;
	mov.u32 	%r25, %ctaid.x;
	mov.u32 	%r26, %ntid.x;
	mov.u32 	%r27, %tid.x;
	mad.lo.s32 	%r1, %r25, %r26, %r27;
	setp.ge.s32 	%p1, %r1, %r24;
	@%p1 bra 	$L__BB2_15;
	setp.lt.s32 	%p2, %r23, 1;
	mov.f32 	%f111, 0f00000000;
	@%p2 bra 	$L__BB2_14;
	mul.lo.s32 	%r2, %r23, %r1;
	and.b32  	%r3, %r23, 15;
	setp.lt.u32 	%p3, %r23, 16;
	mov.f32 	%f111, 0f00000000;
	mov.b32 	%r34, 0;
	@%p3 bra 	$L__BB2_5;
	and.b32  	%r34, %r23, 2147483632;
	neg.s32 	%r32, %r34;
	add.s64 	%rd3, %rd2, 32;
	add.s64 	%rd29, %rd1, 32;
	mov.f32 	%f111, 0f00000000;
	mov.u32 	%r31, %r2;
$L__BB2_4:
	.pragma "nounroll";
	mul.wide.s32 	%rd13, %r31, 4;
	add.s64 	%rd14, %rd3, %rd13;
	ld.global.nc.f32 	%f18, [%rd14+-32];
	ld.global.nc.f32 	%f19, [%rd29+-32];
	fma.rn.f32 	%f20, %f18, %f19, %f111;
	ld.global.nc.f32 	%f21, [%rd14+-28];
	ld.global.nc.f32 	%f22, [%rd29+-28];
	fma.rn.f32 	%f23, %f21, %f22, %f20;
	ld.global.nc.f32 	%f24, [%rd14+-24];
	ld.global.nc.f32 	%f25, [%rd29+-24];
	fma.rn.f32 	%f26, %f24, %f25, %f23;
	ld.global.nc.f32 	%f27, [%rd14+-20];
	ld.global.nc.f32 	%f28, [%rd29+-20];
	fma.rn.f32 	%f29, %f27, %f28, %f26;
	ld.global.nc.f32 	%f30, [%rd14+-16];
	ld.global.nc.f32 	%f31, [%rd29+-16];
	fma.rn.f32 	%f32, %f30, %f31, %f29;
	ld.global.nc.f32 	%f33, [%rd14+-12];
	ld.global.nc.f32 	%f34, [%rd29+-12];
	fma.rn.f32 	%f35, %f33, %f34, %f32;
	ld.global.nc.f32 	%f36, [%rd14+-8];
	ld.global.nc.f32 	%f37, [%rd29+-8];
	fma.rn.f32 	%f38, %f36, %f37, %f35;
	ld.global.nc.f32 	%f39, [%rd14+-4];
	ld.global.nc.f32 	%f40, [%rd29+-4];
	fma.rn.f32 	%f41, %f39, %f40, %f38;
	ld.global.nc.f32 	%f42, [%rd14];
	ld.global.nc.f32 	%f43, [%rd29];
	fma.rn.f32 	%f44, %f42, %f43, %f41;
	ld.global.nc.f32 	%f45, [%rd14+4];
	ld.global.nc.f32 	%f46, [%rd29+4];
	fma.rn.f32 	%f47, %f45, %f46, %f44;
	ld.global.nc.f32 	%f48, [%rd14+8];
	ld.global.nc.f32 	%f49, [%rd29+8];
	fma.rn.f32 	%f50, %f48, %f49, %f47;
	ld.global.nc.f32 	%f51, [%rd14+12];
	ld.global.nc.f32 	%f52, [%rd29+12];
	fma.rn.f32 	%f53, %f51, %f52, %f50;
	ld.global.nc.f32 	%f54, [%rd14+16];
	ld.global.nc.f32 	%f55, [%rd29+16];
	fma.rn.f32 	%f56, %f54, %f55, %f53;
	ld.global.nc.f32 	%f57, [%rd14+20];
	ld.global.nc.f32 	%f58, [%rd29+20];
	fma.rn.f32 	%f59, %f57, %f58, %f56;
	ld.global.nc.f32 	%f60, [%rd14+24];
	ld.global.nc.f32 	%f61, [%rd29+24];
	fma.rn.f32 	%f62, %f60, %f61, %f59;
	ld.global.nc.f32 	%f63, [%rd14+28];
	ld.global.nc.f32 	%f64, [%rd29+28];
	fma.rn.f32 	%f111, %f63, %f64, %f62;
	add.s32 	%r32, %r32, 16;
	add.s32 	%r31, %r31, 16;
	add.s64 	%rd29, %rd29, 64;
	setp.ne.s32 	%p4, %r32, 0;
	@%p4 bra 	$L__BB2_4;
$L__BB2_5:
	setp.eq.s32 	%p5, %r3, 0;
	@%p5 bra 	$L__BB2_14;
	and.b32  	%r11, %r23, 7;
	setp.lt.u32 	%p6, %r3, 8;
	@%p6 bra 	$L__BB2_8;
	add.s32 	%r29, %r34, %r2;
	mul.wide.s32 	%rd15, %r29, 4;
	add.s64 	%rd16, %rd2, %rd15;
	ld.global.nc.f32 	%f66, [%rd16];
	mul.wide.u32 	%rd17, %r34, 4;
	add.s64 	%rd18, %rd1, %rd17;
	ld.global.nc.f32 	%f67, [%rd18];
	fma.rn.f32 	%f68, %f66, %f67, %f111;
	ld.global.nc.f32 	%f69, [%rd16+4];
	ld.global.nc.f32 	%f70, [%rd18+4];
	fma.rn.f32 	%f71, %f69, %f70, %f68;
	ld.global.nc.f32 	%f72, [%rd16+8];
	ld.global.nc.f32 	%f73, [%rd18+8];
	fma.rn.f32 	%f74, %f72, %f73, %f71;
	ld.global.nc.f32 	%f75, [%rd16+12];
	ld.global.nc.f32 	%f76, [%rd18+12];
	fma.rn.f32 	%f77, %f75, %f76, %f74;
	ld.global.nc.f32 	%f78, [%rd16+16];
	ld.global.nc.f32 	%f79, [%rd18+16];
	fma.rn.f32 	%f80, %f78, %f79, %f77;
	ld.global.nc.f32 	%f81, [%rd16+20];
	ld.global.nc.f32 	%f82, [%rd18+20];
	fma.rn.f32 	%f83, %f81, %f82, %f80;
	ld.global.nc.f32 	%f84, [%rd16+24];
	ld.global.nc.f32 	%f85, [%rd18+24];
	fma.rn.f32 	%f86, %f84, %f85, %f83;
	ld.global.nc.f32 	%f87, [%rd16+28];
	ld.global.nc.f32 	%f88, [%rd18+28];
	fma.rn.f32 	%f111, %f87, %f88, %f86;
	add.s32 	%r34, %r34, 8;
$L__BB2_8:
	setp.eq.s32 	%p7, %r11, 0;
	@%p7 bra 	$L__BB2_14;
	and.b32  	%r14, %r23, 3;
	setp.lt.u32 	%p8, %r11, 4;
	@%p8 bra 	$L__BB2_11;
	add.s32 	%r30, %r34, %r2;
	mul.wide.s32 	%rd19, %r30, 4;
	add.s64 	%rd20, %rd2, %rd19;
	ld.global.nc.f32 	%f90, [%rd20];
	mul.wide.u32 	%rd21, %r34, 4;
	add.s64 	%rd22, %rd1, %rd21;
	ld.global.nc.f32 	%f91, [%rd22];
	fma.rn.f32 	%f92, %f90, %f91, %f111;
	ld.global.nc.f32 	%f93, [%rd20+4];
	ld.global.nc.f32 	%f94, [%rd22+4];
	fma.rn.f32 	%f95, %f93, %f94, %f92;
	ld.global.nc.f32 	%f96, [%rd20+8];
	ld.global.nc.f32 	%f97, [%rd22+8];
	fma.rn.f32 	%f98, %f96, %f97, %f95;
	ld.global.nc.f32 	%f99, [%rd20+12];
	ld.global.nc.f32 	%f100, [%rd22+12];
	fma.rn.f32 	%f111, %f99, %f100, %f98;
	add.s32 	%r34, %r34, 4;
$L__BB2_11:
	setp.eq.s32 	%p9, %r14, 0;
	@%p9 bra 	$L__BB2_14;
	mul.wide.u32 	%rd23, %r34, 4;
	add.s64 	%rd30, %rd1, %rd23;
	add.s32 	%r37, %r34, %r2;
	neg.s32 	%r36, %r14;
$L__BB2_13:
	.pragma "nounroll";
	mul.wide.s32 	%rd24, %r37, 4;
	add.s64 	%rd25, %rd2, %rd24;
	ld.global.nc.f32 	%f101, [%rd25];
	ld.global.nc.f32 	%f102, [%rd30];
	fma.rn.f32 	%f111, %f101, %f102, %f111;
	add.s64 	%rd30, %rd30, 4;
	add.s32 	%r37, %r37, 1;
	add.s32 	%r36, %r36, 1;
	setp.ne.s32 	%p10, %r36, 0;
	@%p10 bra 	$L__BB2_13;
$L__BB2_14:
	cvta.to.global.u64 	%rd26, %rd10;
	mul.wide.s32 	%rd27, %r1, 4;
	add.s64 	%rd28, %rd26, %rd27;
	st.global.f32 	[%rd28], %f111;
$L__BB2_15:
	ret;

}
	// .globl	_Z17window_stats_lastPKfiiiPfS1_
.visible .entry _Z17window_stats_lastPKfiiiPfS1_(
	.param .u64 .ptr .align 1 _Z17window_stats_lastPKfiiiPfS1__param_0,
	.param .u32 _Z17window_stats_lastPKfiiiPfS1__param_1,
	.param .u32 _Z17window_stats_lastPKfiiiPfS1__param_2,
	.param .u32 _Z17window_stats_lastPKfiiiPfS1__param_3,
	.param .u64 .ptr .align 1 _Z17window_stats_lastPKfiiiPfS1__param_4,
	.param .u64 .ptr .align 1 _Z17window_stats_lastPKfiiiPfS1__param_5
)
{
	.reg .pred 	%p<8>;
	.reg .b32 	%r<26>;
	.reg .b32 	%f<29>;
	.reg .b64 	%rd<12>;
	// demoted variable
	.shared .align 4 .b8 _ZZ17window_stats_lastPKfiiiPfS1_E4ssum[1024];
	// demoted variable
	.shared .align 4 .b8 _ZZ17window_stats_lastPKfiiiPfS1_E5ssum2[1024];
	ld.param.u64 	%rd2, [_Z17window_stats_lastPKfiiiPfS1__param_0];
	ld.param.u32 	%r13, [_Z17window_stats_lastPKfiiiPfS1__param_1];
	ld.param.u32 	%r14, [_Z17window_stats_lastPKfiiiPfS1__param_2];
	ld.param.u32 	%r15, [_Z17window_stats_lastPKfiiiPfS1__param_3];
	ld.param.u64 	%rd3, [_Z17window_stats_lastPKfiiiPfS1__param_4];
	ld.param.u64 	%rd4, [_Z17window_stats_lastPKfiiiPfS1__param_5];
	mov.u32 	%r1, %ctaid.x;
	setp.ge.s32 	%p1, %r1, %r14;
	@%p1 bra 	$L__BB3_10;
	sub.s32 	%r2, %r13, %r15;
	mov.u32 	%r3, %tid.x;
	setp.ge.s32 	%p2, %r3, %r15;
	mov.f32 	%f27, 0f00000000;
	mov.f32 	%f28, %f27;
	@%p2 bra 	$L__BB3_4;
	mov.u32 	%r4, %ntid.x;
	cvta.to.global.u64 	%rd1, %rd2;
	max.s32 	%r5, %r2, 0;
	mov.f32 	%f28, 0f00000000;
	mov.u32 	%r24, %r3;
	mov.f32 	%f27, %f28;
$L__BB3_3:
	add.s32 	%r16, %r24, %r5;
	mad.lo.s32 	%r17, %r16, %r14, %r1;
	mul.wide.s32 	%rd5, %r17, 4;
	add.s64 	%rd6, %rd1, %rd5;
	ld.global.nc.f32 	%f9, [%rd6];
	add.f32 	%f27, %f27, %f9;
	fma.rn.f32 	%f28, %f9, %f9, %f28;
	add.s32 	%r24, %r24, %r4;
	setp.lt.s32 	%p3, %r24, %r15;
	@%p3 bra 	$L__BB3_3;
$L__BB3_4:
	shl.b32 	%r18, %r3, 2;
	mov.u32 	%r19, _ZZ17window_stats_lastPKfiiiPfS1_E4ssum;
	add.s32 	%r8, %r19, %r18;
	st.shared.f32 	[%r8], %f27;
	mov.u32 	%r20, _ZZ17window_stats_lastPKfiiiPfS1_E5ssum2;
	add.s32 	%r9, %r20, %r18;
	st.shared.f32 	[%r9], %f28;
	bar.sync 	0;
	mov.u32 	%r25, %ntid.x;
	setp.lt.u32 	%p4, %r25, 2;
	@%p4 bra 	$L__BB3_8;
$L__BB3_5:
	shr.u32 	%r12, %r25, 1;
	setp.ge.u32 	%p5, %r3, %r12;
	@%p5 bra 	$L__BB3_7;
	shl.b32 	%r21, %r12, 2;
	add.s32 	%r22, %r8, %r21;
	ld.shared.f32 	%f10, [%r22];
	ld.shared.f32 	%f11, [%r8];
	add.f32 	%f12, %f10, %f11;
	st.shared.f32 	[%r8], %f12;
	add.s32 	%r23, %r9, %r21;
	ld.shared.f32 	%f13, [%r23];
	ld.shared.f32 	%f14, [%r9];
	add.f32 	%f15, %f13, %f14;
	st.shared.f32 	[%r9], %f15;
$L__BB3_7:
	bar.sync 	0;
	setp.gt.u32 	%p6, %r25, 3;
	mov.u32 	%r25, %r12;
	@%p6 bra 	$L__BB3_5;
$L__BB3_8:
	setp.ne.s32 	%p7, %r3, 0;
	@%p7 bra 	$L__BB3_10;
	ld.shared.f32 	%f16, [_ZZ17window_stats_lastPKfiiiPfS1_E4ssum];
	cvt.rn.f32.s32 	%f17, %r15;
	div.rn.f32 	%f18, %f16, %f17;
	ld.shared.f32 	%f19, [_ZZ17window_stats_lastPKfiiiPfS1_E5ssum2];
	div.rn.f32 	%f20, %f19, %f17;
	mul.f32 	%f21, %f18, %f18;
	sub.f32 	%f22, %f20, %f21;
	max.f32 	%f23, %f22, 0f00000000;
	cvta.to.global.u64 	%rd7, %rd3;
	mul.wide.u32 	%rd8, %r1, 4;
	add.s64 	%rd9, %rd7, %rd8;
	st.global.f32 	[%rd9], %f18;
	sqrt.rn.f32 	%f24, %f23;
	cvta.to.global.u64 	%rd10, %rd4;
	add.s64 	%rd11, %rd10, %rd8;
	st.global.f32 	[%rd11], %f24;
$L__BB3_10:
	ret;

}
	// .globl	_Z12fuseDecisionPKfiS0_ffffPKiS2_S2_S2_PiS3_S3_S3_S3_
.visible .entry _Z12fuseDecisionPKfiS0_ffffPKiS2_S2_S2_PiS3_S3_S3_S3_(
	.param .u64 .ptr .align 1 _Z12fuseDecisionPKfiS0_ffffPKiS2_S2_S2_PiS3_S3_S3_S3__param_0,
	.param .u32 _Z12fuseDecisionPKfiS0_ffffPKiS2_S2_S2_PiS3_S3_S3_S3__param_1,
	.param .u64 .ptr .align 1 _Z12fuseDecisionPKfiS0_ffffPKiS2_S2_S2_PiS3_S3_S3_S3__param_2,
	.param .f32 _Z12fuseDecisionPKfiS0_ffffPKiS2_S2_S2_PiS3_S3_S3_S3__param_3,
	.param .f32 _Z12fuseDecisionPKfiS0_ffffPKiS2_S2_S2_PiS3_S3_S3_S3__param_4,
	.param .f32 _Z12fuseDecisionPKfiS0_ffffPKiS2_S2_S2_PiS3_S3_S3_S3__param_5,
	.param .f32 _Z12fuseDecisionPKfiS0_ffffPKiS2_S2_S2_PiS3_S3_S3_S3__param_6,
	.param .u64 .ptr .align 1 _Z12fuseDecisionPKfiS0_ffffPKiS2_S2_S2_PiS3_S3_S3_S3__param_7,
	.param .u64 .ptr .align 1 _Z12fuseDecisionPKfiS0_ffffPKiS2_S2_S2_PiS3_S3_S3_S3__param_8,
	.param .u64 .ptr .align 1 _Z12fuseDecisionPKfiS0_ffffPKiS2_S2_S2_PiS3_S3_S3_S3__param_9,
	.param .u64 .ptr .align 1 _Z12fuseDecisionPKfiS0_ffffPKiS2_S2_S2_PiS3_S3_S3_S3__param_10,
	.param .u64 .ptr .align 1 _Z12fuseDecisionPKfiS0_ffffPKiS2_S2_S2_PiS3_S3_S3_S3__param_11,
	.param .u64 .ptr .align 1 _Z12fuseDecisionPKfiS0_ffffPKiS2_S2_S2_PiS3_S3_S3_S3__param_12,
	.param .u64 .ptr .align 1 _Z12fuseDecisionPKfiS0_ffffPKiS2_S2_S2_PiS3_S3_S3_S3__param_13,
	.param .u64 .ptr .align 1 _Z12fuseDecisionPKfiS0_ffffPKiS2_S2_S2_PiS3_S3_S3_S3__param_14,
	.param .u64 .ptr .align 1 _Z12fuseDecisionPKfiS0_ffffPKiS2_S2_S2_PiS3_S3_S3_S3__param_15
)
{
	.reg .pred 	%p<52>;
	.reg .b32 	%r<132>;
	.reg .b32 	%f<80>;
	.reg .b64 	%rd<39>;
	// demoted variable
	.shared .align 4 .u32 _ZZ12fuseDecisionPKfiS0_ffffPKiS2_S2_S2_PiS3_S3_S3_S3_E6topIdx;
	ld.param.u64 	%rd18, [_Z12fuseDecisionPKfiS0_ffffPKiS2_S2_S2_PiS3_S3_S3_S3__param_0];
	ld.param.u32 	%r42, [_Z12fuseDecisionPKfiS0_ffffPKiS2_S2_S2_PiS3_S3_S3_S3__param_1];
	ld.param.u64 	%rd19, [_Z12fuseDecisionPKfiS0_ffffPKiS2_S2_S2_PiS3_S3_S3_S3__param_2];
	ld.param.f32 	%f11, [_Z12fuseDecisionPKfiS0_ffffPKiS2_S2_S2_PiS3_S3_S3_S3__param_3];
	ld.param.f32 	%f12, [_Z12fuseDecisionPKfiS0_ffffPKiS2_S2_S2_PiS3_S3_S3_S3__param_4];
	ld.param.f32 	%f13, [_Z12fuseDecisionPKfiS0_ffffPKiS2_S2_S2_PiS3_S3_S3_S3__param_5];
	ld.param.f32 	%f14, [_Z12fuseDecisionPKfiS0_ffffPKiS2_S2_S2_PiS3_S3_S3_S3__param_6];
	ld.param.u64 	%rd9, [_Z12fuseDecisionPKfiS0_ffffPKiS2_S2_S2_PiS3_S3_S3_S3__param_7];
	ld.param.u64 	%rd12, [_Z12fuseDecisionPKfiS0_ffffPKiS2_S2_S2_PiS3_S3_S3_S3__param_10];
	ld.param.u64 	%rd13, [_Z12fuseDecisionPKfiS0_ffffPKiS2_S2_S2_PiS3_S3_S3_S3__param_11];
	ld.param.u64 	%rd14, [_Z12fuseDecisionPKfiS0_ffffPKiS2_S2_S2_PiS3_S3_S3_S3__param_12];
	ld.param.u64 	%rd15, [_Z12fuseDecisionPKfiS0_ffffPKiS2_S2_S2_PiS3_S3_S3_S3__param_13];
	ld.param.u64 	%rd17, [_Z12fuseDecisionPKfiS0_ffffPKiS2_S2_S2_PiS3_S3_S3_S3__param_15];
	cvta.to.global.u64 	%rd1, %rd19;
	cvta.to.global.u64 	%rd2, %rd18;
	mov.u32 	%r1, %tid.x;
	setp.ne.s32 	%p1, %r1, 0;
	@%p1 bra 	$L__BB4_2;
	mov.b32 	%r43, 0;
	st.shared.u32 	[_ZZ12fuseDecisionPKfiS0_ffffPKiS2_S2_S2_PiS3_S3_S3_S3_E6topIdx], %r43;
$L__BB4_2:
	setp.ne.s32 	%p2, %r1, 0;
	bar.sync 	0;
	@%p2 bra 	$L__BB4_18;
	setp.lt.s32 	%p3, %r42, 2;
	mov.b32 	%r127, 0;
	@%p3 bra 	$L__BB4_17;
	ld.global.nc.f32 	%f77, [%rd2];
	add.s32 	%r2, %r42, -1;
	add.s32 	%r48, %r42, -2;
	setp.lt.u32 	%p4, %r48, 15;
	mov.b32 	%r127, 0;
	mov.b32 	%r119, 1;
	@%p4 bra 	$L__BB4_8;
	add.s64 	%rd37, %rd2, 32;
	mov.b32 	%r113, 0;
	and.b32  	%r80, %r2, -16;
	mov.u32 	%r127, %r113;
$L__BB4_6:
	.pragma "nounroll";
	add.s32 	%r50, %r113, 1;
	ld.global.nc.f32 	%f15, [%rd37+-28];
	setp.gt.f32 	%p5, %f15, %f77;
	selp.b32 	%r51, %r50, %r127, %p5;
	selp.f32 	%f16, %f15, %f77, %p5;
	ld.global.nc.f32 	%f17, [%rd37+-24];
	setp.gt.f32 	%p6, %f17, %f16;
	add.s32 	%r52, %r113, 2;
	selp.b32 	%r53, %r52, %r51, %p6;
	selp.f32 	%f18, %f17, %f16, %p6;
	ld.global.nc.f32 	%f19, [%rd37+-20];
	setp.gt.f32 	%p7, %f19, %f18;
	add.s32 	%r54, %r113, 3;
	selp.b32 	%r55, %r54, %r53, %p7;
	selp.f32 	%f20, %f19, %f18, %p7;
	ld.global.nc.f32 	%f21, [%rd37+-16];
	setp.gt.f32 	%p8, %f21, %f20;
	add.s32 	%r56, %r113, 4;
	selp.b32 	%r57, %r56, %r55, %p8;
	selp.f32 	%f22, %f21, %f20, %p8;
	ld.global.nc.f32 	%f23, [%rd37+-12];
	setp.gt.f32 	%p9, %f23, %f22;
	add.s32 	%r58, %r113, 5;
	selp.b32 	%r59, %r58, %r57, %p9;
	selp.f32 	%f24, %f23, %f22, %p9;
	ld.global.nc.f32 	%f25, [%rd37+-8];
	setp.gt.f32 	%p10, %f25, %f24;
	add.s32 	%r60, %r113, 6;
	selp.b32 	%r61, %r60, %r59, %p10;
	selp.f32 	%f26, %f25, %f24, %p10;
	ld.global.nc.f32 	%f27, [%rd37+-4];
	setp.gt.f32 	%p11, %f27, %f26;
	add.s32 	%r62, %r113, 7;
	selp.b32 	%r63, %r62, %r61, %p11;
	selp.f32 	%f28, %f27, %f26, %p11;
	ld.global.nc.f32 	%f29, [%rd37];
	setp.gt.f32 	%p12, %f29, %f28;
	add.s32 	%r64, %r113, 8;
	selp.b32 	%r65, %r64, %r63, %p12;
	selp.f32 	%f30, %f29, %f28, %p12;
	ld.global.nc.f32 	%f31, [%rd37+4];
	setp.gt.f32 	%p13, %f31, %f30;
	add.s32 	%r66, %r113, 9;
	selp.b32 	%r67, %r66, %r65, %p13;
	selp.f32 	%f32, %f31, %f30, %p13;
	ld.global.nc.f32 	%f33, [%rd37+8];
	setp.gt.f32 	%p14, %f33, %f32;
	add.s32 	%r68, %r113, 10;
	selp.b32 	%r69, %r68, %r67, %p14;
	selp.f32 	%f34, %f33, %f32, %p14;
	ld.global.nc.f32 	%f35, [%rd37+12];
	setp.gt.f32 	%p15, %f35, %f34;
	add.s32 	%r70, %r113, 11;
	selp.b32 	%r71, %r70, %r69, %p15;
	selp.f32 	%f36, %f35, %f34, %p15;
	ld.global.nc.f32 	%f37, [%rd37+16];
	setp.gt.f32 	%p16, %f37, %f36;
	add.s32 	%r72, %r113, 12;
	selp.b32 	%r73, %r72, %r71, %p16;
	selp.f32 	%f38, %f37, %f36, %p16;
	ld.global.nc.f32 	%f39, [%rd37+20];
	setp.gt.f32 	%p17, %f39, %f38;
	add.s32 	%r74, %r113, 13;
	selp.b32 	%r75, %r74, %r73, %p17;
	selp.f32 	%f40, %f39, %f38, %p17;
	ld.global.nc.f32 	%f41, [%rd37+24];
	setp.gt.f32 	%p18, %f41, %f40;
	add.s32 	%r76, %r113, 14;
	selp.b32 	%r77, %r76, %r75, %p18;
	selp.f32 	%f42, %f41, %f40, %p18;
	ld.global.nc.f32 	%f43, [%rd37+28];
	setp.gt.f32 	%p19, %f43, %f42;
	add.s32 	%r78, %r113, 15;
	selp.b32 	%r79, %r78, %r77, %p19;
	selp.f32 	%f44, %f43, %f42, %p19;
	ld.global.nc.f32 	%f45, [%rd37+32];
	setp.gt.f32 	%p20, %f45, %f44;
	add.s32 	%r113, %r113, 16;
	selp.b32 	%r127, %r113, %r79, %p20;
	selp.f32 	%f77, %f45, %f44, %p20;
	add.s64 	%rd37, %rd37, 64;
	setp.ne.s32 	%p21, %r113, %r80;
	@%p21 bra 	$L__BB4_6;
	add.s32 	%r119, %r113, 1;
$L__BB4_8:
	and.b32  	%r81, %r2, 15;
	setp.eq.s32 	%p22, %r81, 0;
	@%p22 bra 	$L__BB4_17;
	setp.lt.u32 	%p23, %r81, 8;
	@%p23 bra 	$L__BB4_11;
	mul.wide.u32 	%rd20, %r119, 4;
	add.s64 	%rd21, %rd2, %rd20;
	ld.global.nc.f32 	%f46, [%rd21];
	setp.gt.f32 	%p24, %f46, %f77;
	selp.b32 	%r84, %r119, %r127, %p24;
	selp.f32 	%f47, %f46, %f77, %p24;
	add.s32 	%r85, %r119, 1;
	ld.global.nc.f32 	%f48, [%rd21+4];
	setp.gt.f32 	%p25, %f48, %f47;
	selp.b32 	%r86, %r85, %r84, %p25;
	selp.f32 	%f49, %f48, %f47, %p25;
	add.s32 	%r87, %r119, 2;
	ld.global.nc.f32 	%f50, [%rd21+8];
	setp.gt.f32 	%p26, %f50, %f49;
	selp.b32 	%r88, %r87, %r86, %p26;
	selp.f32 	%f51, %f50, %f49, %p26;
	add.s32 	%r89, %r119, 3;
	ld.global.nc.f32 	%f52, [%rd21+12];
	setp.gt.f32 	%p27, %f52, %f51;
	selp.b32 	%r90, %r89, %r88, %p27;
	selp.f32 	%f53, %f52, %f51, %p27;
	add.s32 	%r91, %r119, 4;
	ld.global.nc.f32 	%f54, [%rd21+16];
	setp.gt.f32 	%p28, %f54, %f53;
	selp.b32 	%r92, %r91, %r90, %p28;
	selp.f32 	%f55, %f54, %f53, %p28;
	add.s32 	%r93, %r119, 5;
	ld.global.nc.f32 	%f56, [%rd21+20];
	setp.gt.f32 	%p29, %f56, %f55;
	selp.b32 	%r94, %r93, %r92, %p29;
	selp.f32 	%f57, %f56, %f55, %p29;
	add.s32 	%r95, %r119, 6;
	ld.global.nc.f32 	%f58, [%rd21+24];
	setp.gt.f32 	%p30, %f58, %f57;
	selp.b32 	%r96, %r95, %r94, %p30;
	selp.f32 	%f59, %f58, %f57, %p30;
	add.s32 	%r97, %r119, 7;
	ld.global.nc.f32 	%f60, [%rd21+28];
	setp.gt.f32 	%p31, %f60, %f59;
	selp.b32 	%r127, %r97, %r96, %p31;
	selp.f32 	%f77, %f60, %f59, %p31;
	add.s32 	%r119, %r119, 8;
$L__BB4_11:
	and.b32  	%r98, %r2, 7;
	setp.eq.s32 	%p32, %r98, 0;
	@%p32 bra 	$L__BB4_17;
	and.b32  	%r16, %r2, 3;
	setp.lt.u32 	%p33, %r98, 4;
	@%p33 bra 	$L__BB4_14;
	mul.wide.u32 	%rd22, %r119, 4;
	add.s64 	%rd23, %rd2, %rd22;
	ld.global.nc.f32 	%f61, [%rd23];
	setp.gt.f32 	%p34, %f61, %f77;
	selp.b32 	%r101, %r119, %r127, %p34;
	selp.f32 	%f62, %f61, %f77, %p34;
	add.s32 	%r102, %r119, 1;
	ld.global.nc.f32 	%f63, [%rd23+4];
	setp.gt.f32 	%p35, %f63, %f62;
	selp.b32 	%r103, %r102, %r101, %p35;
	selp.f32 	%f64, %f63, %f62, %p35;
	add.s32 	%r104, %r119, 2;
	ld.global.nc.f32 	%f65, [%rd23+8];
	setp.gt.f32 	%p36, %f65, %f64;
	selp.b32 	%r105, %r104, %r103, %p36;
	selp.f32 	%f66, %f65, %f64, %p36;
	add.s32 	%r106, %r119, 3;
	ld.global.nc.f32 	%f67, [%rd23+12];
	setp.gt.f32 	%p37, %f67, %f66;
	selp.b32 	%r127, %r106, %r105, %p37;
	selp.f32 	%f77, %f67, %f66, %p37;
	add.s32 	%r119, %r119, 4;
$L__BB4_14:
	setp.eq.s32 	%p38, %r16, 0;
	@%p38 bra 	$L__BB4_17;
	mul.wide.u32 	%rd24, %r119, 4;
	add.s64 	%rd38, %rd2, %rd24;
	neg.s32 	%r124, %r16;
$L__BB4_16:
	.pragma "nounroll";
	ld.global.nc.f32 	%f68, [%rd38];
	setp.gt.f32 	%p39, %f68, %f77;
	selp.b32 	%r127, %r119, %r127, %p39;
	selp.f32 	%f77, %f68, %f77, %p39;
	add.s32 	%r119, %r119, 1;
	add.s64 	%rd38, %rd38, 4;
	add.s32 	%r124, %r124, 1;
	setp.ne.s32 	%p40, %r124, 0;
	@%p40 bra 	$L__BB4_16;
$L__BB4_17:
	st.shared.u32 	[_ZZ12fuseDecisionPKfiS0_ffffPKiS2_S2_S2_PiS3_S3_S3_S3_E6topIdx], %r127;
$L__BB4_18:
	setp.ne.s32 	%p41, %r1, 0;
	bar.sync 	0;
	@%p41 bra 	$L__BB4_29;
	ld.param.u64 	%rd35, [_Z12fuseDecisionPKfiS0_ffffPKiS2_S2_S2_PiS3_S3_S3_S3__param_9];
	ld.param.u64 	%rd34, [_Z12fuseDecisionPKfiS0_ffffPKiS2_S2_S2_PiS3_S3_S3_S3__param_8];
	ld.shared.u32 	%r107, [_ZZ12fuseDecisionPKfiS0_ffffPKiS2_S2_S2_PiS3_S3_S3_S3_E6topIdx];
	cvta.to.global.u64 	%rd25, %rd13;
	st.global.u32 	[%rd25], %r107;
	cvta.to.global.u64 	%rd26, %rd9;
	ld.global.nc.u32 	%r128, [%rd26];
	cvta.to.global.u64 	%rd27, %rd34;
	ld.global.nc.u32 	%r129, [%rd27];
	cvta.to.global.u64 	%rd28, %rd35;
	ld.global.nc.u32 	%r130, [%rd28];
	cvta.to.global.u64 	%rd29, %rd12;
	ld.global.nc.u32 	%r131, [%rd29];
	setp.gt.s32 	%p42, %r107, 1;
	@%p42 bra 	$L__BB4_23;
	setp.eq.s32 	%p45, %r107, 0;
	@%p45 bra 	$L__BB4_26;
	setp.eq.s32 	%p46, %r107, 1;
	@%p46 bra 	$L__BB4_22;
	bra.uni 	$L__BB4_28;
$L__BB4_22:
	ld.global.nc.f32 	%f71, [%rd1+4];
	setp.lt.f32 	%p49, %f71, %f11;
	sub.s32 	%r110, 1, %r129;
	selp.b32 	%r129, 1, %r110, %p49;
	bra.uni 	$L__BB4_28;
$L__BB4_23:
	setp.eq.s32 	%p43, %r107, 2;
	@%p43 bra 	$L__BB4_27;
	setp.eq.s32 	%p44, %r107, 3;
	@%p44 bra 	$L__BB4_25;
	bra.uni 	$L__BB4_28;
$L__BB4_25:
	ld.global.nc.f32 	%f69, [%rd1+16];
	setp.gt.f32 	%p47, %f69, %f14;
	sub.s32 	%r108, 1, %r131;
	selp.b32 	%r131, 1, %r108, %p47;
	bra.uni 	$L__BB4_28;
$L__BB4_26:
	ld.global.nc.f32 	%f72, [%rd1+12];
	setp.gt.f32 	%p50, %f72, %f13;
	ld.global.nc.f32 	%f74, [%rd1];
	setp.ge.f32 	%p51, %f74, 0f3F000000;
	sub.s32 	%r111, 1, %r128;
	selp.b32 	%r112, 1, %r111, %p50;
	selp.b32 	%r128, 1, %r112, %p51;
	bra.uni 	$L__BB4_28;
$L__BB4_27:
	ld.global.nc.f32 	%f70, [%rd1+8];
	setp.gt.f32 	%p48, %f70, %f12;
	sub.s32 	%r109, 1, %r130;
	selp.b32 	%r130, 1, %r109, %p48;
$L__BB4_28:
	ld.param.u64 	%rd36, [_Z12fuseDecisionPKfiS0_ffffPKiS2_S2_S2_PiS3_S3_S3_S3__param_14];
	cvta.to.global.u64 	%rd30, %rd14;
	st.global.u32 	[%rd30], %r128;
	cvta.to.global.u64 	%rd31, %rd15;
	st.global.u32 	[%rd31], %r129;
	cvta.to.global.u64 	%rd32, %rd36;
	st.global.u32 	[%rd32], %r130;
	cvta.to.global.u64 	%rd33, %rd17;
	st.global.u32 	[%rd33], %r131;
$L__BB4_29:
	ret;

}


// ===== COMPILED SASS (sm_100) =====

	.target	sm_100

	.elftype	@"ET_EXEC"


//--------------------- .note.nv.tkinfo           --------------------------
	.section	.note.nv.tkinfo,"",@"SHT_NOTE"
	.sectionflags	@"SHF_NOTE_NV_TKINFO"
	.tkinfo
        /*0018*/ 	.word	0x00000002
        /*0030*/ 	.string	""
        /*0030*/ 	.string	"ptxas"
        /*0030*/ 	.string	"Cuda compilation tools, release 13.0, V13.0.88"
        /*0030*/ 	.string	"Build cuda_13.0.r13.0/compiler.36424714_0"
        /*0030*/ 	.string	"-arch sm_100 -m 64 "



//--------------------- .note.nv.cuinfo           --------------------------
	.section	.note.nv.cuinfo,"",@"SHT_NOTE"
	.sectionflags	@"SHF_NOTE_NV_CUINFO"
        /*0018*/ 	.short	0x0002
        /*001a*/ 	.short	0x0064
        /*001c*/ 	.short	0x0082
	.zero		2


//--------------------- .nv.info                  --------------------------
	.section	.nv.info,"",@"SHT_CUDA_INFO"
	.align	4


	//----- nvinfo : EIATTR_REGCOUNT
	.align		4
        /*0000*/ 	.byte	0x04, 0x2f
        /*0002*/ 	.short	(.L_1 - .L_0)
	.align		4
.L_0:
        /*0004*/ 	.word	index@(_Z14tokenize3gramsPKciPf)
        /*0008*/ 	.word	0x0000000a


	//----- nvinfo : EIATTR_FRAME_SIZE
	.align		4
.L_1:
        /*000c*/ 	.byte	0x04, 0x11
        /*000e*/ 	.short	(.L_3 - .L_2)
	.align		4
.L_2:
        /*0010*/ 	.word	index@(_Z14tokenize3gramsPKciPf)
        /*0014*/ 	.word	0x00000000


	//----- nvinfo : EIATTR_REGCOUNT
	.align		4
.L_3:
        /*0018*/ 	.byte	0x04, 0x2f
        /*001a*/ 	.short	(.L_5 - .L_4)
	.align		4
.L_4:
        /*001c*/ 	.word	index@(_Z11l2normalizePfi)
        /*0020*/ 	.word	0x00000014


	//----- nvinfo : EIATTR_FRAME_SIZE
	.align		4
.L_5:
        /*0024*/ 	.byte	0x04, 0x11
        /*0026*/ 	.short	(.L_7 - .L_6)
	.align		4
.L_6:
        /*0028*/ 	.word	index@($__internal_3_$__cuda_sm3x_div_rn_noftz_f32_slowpath)
        /*002c*/ 	.word	0x00000000


	//----- nvinfo : EIATTR_FRAME_SIZE
	.align		4
.L_7:
        /*0030*/ 	.byte	0x04, 0x11
        /*0032*/ 	.short	(.L_9 - .L_8)
	.align		4
.L_8:
        /*0034*/ 	.word	index@($__internal_2_$__cuda_sm20_sqrt_rn_f32_slowpath)
        /*0038*/ 	.word	0x00000000


	//----- nvinfo : EIATTR_FRAME_SIZE
	.align		4
.L_9:
        /*003c*/ 	.byte	0x04, 0x11
        /*003e*/ 	.short	(.L_11 - .L_10)
	.align		4
.L_10:
        /*0040*/ 	.word	index@(_Z11l2normalizePfi)
        /*0044*/ 	.word	0x00000000


	//----- nvinfo : EIATTR_REGCOUNT
	.align		4
.L_11:
        /*0048*/ 	.byte	0x04, 0x2f
        /*004a*/ 	.short	(.L_13 - .L_12)
	.align		4
.L_12:
        /*004c*/ 	.word	index@(_Z12matvecDotCosPKfS0_Pfii)
        /*0050*/ 	.word	0x0000001e


	//----- nvinfo : EIATTR_FRAME_SIZE
	.align		4
.L_13:
        /*0054*/ 	.byte	0x04, 0x11
        /*0056*/ 	.short	(.L_15 - .L_14)
	.align		4
.L_14:
        /*0058*/ 	.word	index@(_Z12matvecDotCosPKfS0_Pfii)
        /*005c*/ 	.word	0x00000000


	//----- nvinfo : EIATTR_REGCOUNT
	.align		4
.L_15:
        /*0060*/ 	.byte	0x04, 0x2f
        /*0062*/ 	.short	(.L_17 - .L_16)
	.align		4
.L_16:
        /*0064*/ 	.word	index@(_Z17window_stats_lastPKfiiiPfS1_)
        /*0068*/ 	.word	0x00000011


	//----- nvinfo : EIATTR_FRAME_SIZE
	.align		4
.L_17:
        /*006c*/ 	.byte	0x04, 0x11
        /*006e*/ 	.short	(.L_19 - .L_18)
	.align		4
.L_18:
        /*0070*/ 	.word	index@($__internal_1_$__cuda_sm3x_div_rn_noftz_f32_slowpath)
        /*0074*/ 	.word	0x00000000


	//----- nvinfo : EIATTR_FRAME_SIZE
	.align		4
.L_19:
        /*0078*/ 	.byte	0x04, 0x11
        /*007a*/ 	.short	(.L_21 - .L_20)
	.align		4
.L_20:
        /*007c*/ 	.word	index@($__internal_0_$__cuda_sm20_sqrt_rn_f32_slowpath)
        /*0080*/ 	.word	0x00000000


	//----- nvinfo : EIATTR_FRAME_SIZE
	.align		4
.L_21:
        /*0084*/ 	.byte	0x04, 0x11
        /*0086*/ 	.short	(.L_23 - .L_22)
	.align		4
.L_22:
        /*0088*/ 	.word	index@(_Z17window_stats_lastPKfiiiPfS1_)
        /*008c*/ 	.word	0x00000000


	//----- nvinfo : EIATTR_REGCOUNT
	.align		4
.L_23:
        /*0090*/ 	.byte	0x04, 0x2f
        /*0092*/ 	.short	(.L_25 - .L_24)
	.align		4
.L_24:
        /*0094*/ 	.word	index@(_Z12fuseDecisionPKfiS0_ffffPKiS2_S2_S2_PiS3_S3_S3_S3_)
        /*0098*/ 	.word	0x00000020


	//----- nvinfo : EIATTR_FRAME_SIZE
	.align		4
.L_25:
        /*009c*/ 	.byte	0x04, 0x11
        /*009e*/ 	.short	(.L_27 - .L_26)
	.align		4
.L_26:
        /*00a0*/ 	.word	index@(_Z12fuseDecisionPKfiS0_ffffPKiS2_S2_S2_PiS3_S3_S3_S3_)
        /*00a4*/ 	.word	0x00000000


	//----- nvinfo : EIATTR_MIN_STACK_SIZE
	.align		4
.L_27:
        /*00a8*/ 	.byte	0x04, 0x12
        /*00aa*/ 	.short	(.L_29 - .L_28)
	.align		4
.L_28:
        /*00ac*/ 	.word	index@(_Z12fuseDecisionPKfiS0_ffffPKiS2_S2_S2_PiS3_S3_S3_S3_)
        /*00b0*/ 	.word	0x00000000


	//----- nvinfo : EIATTR_MIN_STACK_SIZE
	.align		4
.L_29:
        /*00b4*/ 	.byte	0x04, 0x12
        /*00b6*/ 	.short	(.L_31 - .L_30)
	.align		4
.L_30:
        /*00b8*/ 	.word	index@(_Z17window_stats_lastPKfiiiPfS1_)
        /*00bc*/ 	.word	0x00000000


	//----- nvinfo : EIATTR_MIN_STACK_SIZE
	.align		4
.L_31:
        /*00c0*/ 	.byte	0x04, 0x12
        /*00c2*/ 	.short	(.L_33 - .L_32)
	.align		4
.L_32:
        /*00c4*/ 	.word	index@(_Z12matvecDotCosPKfS0_Pfii)
        /*00c8*/ 	.word	0x00000000


	//----- nvinfo : EIATTR_MIN_STACK_SIZE
	.align		4
.L_33:
        /*00cc*/ 	.byte	0x04, 0x12
        /*00ce*/ 	.short	(.L_35 - .L_34)
	.align		4
.L_34:
        /*00d0*/ 	.word	index@(_Z11l2normalizePfi)
        /*00d4*/ 	.word	0x00000000


	//----- nvinfo : EIATTR_MIN_STACK_SIZE
	.align		4
.L_35:
        /*00d8*/ 	.byte	0x04, 0x12
        /*00da*/ 	.short	(.L_37 - .L_36)
	.align		4
.L_36:
        /*00dc*/ 	.word	index@(_Z14tokenize3gramsPKciPf)
        /*00e0*/ 	.word	0x00000000
.L_37:


//--------------------- .nv.compat                --------------------------
	.section	.nv.compat,"",@"SHT_CUDA_COMPAT_INFO"
	.align	4
        /*0000*/ 	.byte	0x02, 0x09, 0x00, 0x00, 0x02, 0x02, 0x01, 0x00, 0x02, 0x05, 0x05, 0x00, 0x03, 0x07, 0x01, 0x01
        /*0010*/ 	.byte	0x02, 0x03, 0x00, 0x00, 0x02, 0x06, 0x01, 0x00, 0x04, 0x0b, 0x08, 0x00, 0x01, 0x00, 0x00, 0x00
        /*0020*/ 	.byte	0x00, 0x00, 0x00, 0x00


//--------------------- .nv.info._Z12fuseDecisionPKfiS0_ffffPKiS2_S2_S2_PiS3_S3_S3_S3_ --------------------------
	.section	.nv.info._Z12fuseDecisionPKfiS0_ffffPKiS2_S2_S2_PiS3_S3_S3_S3_,"",@"SHT_CUDA_INFO"
	.sectionflags	@""
	.align	4


	//----- nvinfo : EIATTR_CUDA_API_VERSION
	.align		4
        /*0000*/ 	.byte	0x04, 0x37
        /*0002*/ 	.short	(.L_39 - .L_38)
.L_38:
        /*0004*/ 	.word	0x00000082


	//----- nvinfo : EIATTR_KPARAM_INFO
	.align		4
.L_39:
        /*0008*/ 	.byte	0x04, 0x17
        /*000a*/ 	.short	(.L_41 - .L_40)
.L_40:
        /*000c*/ 	.word	0x00000000
        /*0010*/ 	.short	0x000f
        /*0012*/ 	.short	0x0068
        /*0014*/ 	.byte	0x00, 0xf5, 0x21, 0x00


	//----- nvinfo : EIATTR_KPARAM_INFO
	.align		4
.L_41:
        /*0018*/ 	.byte	0x04, 0x17
        /*001a*/ 	.short	(.L_43 - .L_42)
.L_42:
        /*001c*/ 	.word	0x00000000
        /*0020*/ 	.short	0x000e
        /*0022*/ 	.short	0x0060
        /*0024*/ 	.byte	0x00, 0xf5, 0x21, 0x00


	//----- nvinfo : EIATTR_KPARAM_INFO
	.align		4
.L_43:
        /*0028*/ 	.byte	0x04, 0x17
        /*002a*/ 	.short	(.L_45 - .L_44)
.L_44:
        /*002c*/ 	.word	0x00000000
        /*0030*/ 	.short	0x000d
        /*0032*/ 	.short	0x0058
        /*0034*/ 	.byte	0x00, 0xf5, 0x21, 0x00


	//----- nvinfo : EIATTR_KPARAM_INFO
	.align		4
.L_45:
        /*0038*/ 	.byte	0x04, 0x17
        /*003a*/ 	.short	(.L_47 - .L_46)
.L_46:
        /*003c*/ 	.word	0x00000000
        /*0040*/ 	.short	0x000c
        /*0042*/ 	.short	0x0050
        /*0044*/ 	.byte	0x00, 0xf5, 0x21, 0x00


	//----- nvinfo : EIATTR_KPARAM_INFO
	.align		4
.L_47:
        /*0048*/ 	.byte	0x04, 0x17
        /*004a*/ 	.short	(.L_49 - .L_48)
.L_48:
        /*004c*/ 	.word	0x00000000
        /*0050*/ 	.short	0x000b
        /*0052*/ 	.short	0x0048
        /*0054*/ 	.byte	0x00, 0xf5, 0x21, 0x00


	//----- nvinfo : EIATTR_KPARAM_INFO
	.align		4
.L_49:
        /*0058*/ 	.byte	0x04, 0x17
        /*005a*/ 	.short	(.L_51 - .L_50)
.L_50:
        /*005c*/ 	.word	0x00000000
        /*0060*/ 	.short	0x000a
        /*0062*/ 	.short	0x0040
        /*0064*/ 	.byte	0x00, 0xf5, 0x21, 0x00


	//----- nvinfo : EIATTR_KPARAM_INFO
	.align		4
.L_51:
        /*0068*/ 	.byte	0x04, 0x17
        /*006a*/ 	.short	(.L_53 - .L_52)
.L_52:
        /*006c*/ 	.word	0x00000000
        /*0070*/ 	.short	0x0009
        /*0072*/ 	.short	0x0038
        /*0074*/ 	.byte	0x00, 0xf5, 0x21, 0x00


	//----- nvinfo : EIATTR_KPARAM_INFO
	.align		4
.L_53:
        /*0078*/ 	.byte	0x04, 0x17
        /*007a*/ 	.short	(.L_55 - .L_54)
.L_54:
        /*007c*/ 	.word	0x00000000
        /*0080*/ 	.short	0x0008
        /*0082*/ 	.short	0x0030
        /*0084*/ 	.byte	0x00, 0xf5, 0x21, 0x00


	//----- nvinfo : EIATTR_KPARAM_INFO
	.align		4
.L_55:
        /*0088*/ 	.byte	0x04, 0x17
        /*008a*/ 	.short	(.L_57 - .L_56)
.L_56:
        /*008c*/ 	.word	0x00000000
        /*0090*/ 	.short	0x0007
        /*0092*/ 	.short	0x0028
        /*0094*/ 	.byte	0x00, 0xf5, 0x21, 0x00


	//----- nvinfo : EIATTR_KPARAM_INFO
	.align		4
.L_57:
        /*0098*/ 	.byte	0x04, 0x17
        /*009a*/ 	.short	(.L_59 - .L_58)
.L_58:
        /*009c*/ 	.word	0x00000000
        /*00a0*/ 	.short	0x0006
        /*00a2*/ 	.short	0x0024
        /*00a4*/ 	.byte	0x00, 0xf0, 0x11, 0x00


	//----- nvinfo : EIATTR_KPARAM_INFO
	.align		4
.L_59:
        /*00a8*/ 	.byte	0x04, 0x17
        /*00aa*/ 	.short	(.L_61 - .L_60)
.L_60:
        /*00ac*/ 	.word	0x00000000
        /*00b0*/ 	.short	0x0005
        /*00b2*/ 	.short	0x0020
        /*00b4*/ 	.byte	0x00, 0xf0, 0x11, 0x00


	//----- nvinfo : EIATTR_KPARAM_INFO
	.align		4
.L_61:
        /*00b8*/ 	.byte	0x04, 0x17
        /*00ba*/ 	.short	(.L_63 - .L_62)
.L_62:
        /*00bc*/ 	.word	0x00000000
        /*00c0*/ 	.short	0x0004
        /*00c2*/ 	.short	0x001c
        /*00c4*/ 	.byte	0x00, 0xf0, 0x11, 0x00


	//----- nvinfo : EIATTR_KPARAM_INFO
	.align		4
.L_63:
        /*00c8*/ 	.byte	0x04, 0x17
        /*00ca*/ 	.short	(.L_65 - .L_64)
.L_64:
        /*00cc*/ 	.word	0x00000000
        /*00d0*/ 	.short	0x0003
        /*00d2*/ 	.short	0x0018
        /*00d4*/ 	.byte	0x00, 0xf0, 0x11, 0x00


	//----- nvinfo : EIATTR_KPARAM_INFO
	.align		4
.L_65:
        /*00d8*/ 	.byte	0x04, 0x17
        /*00da*/ 	.short	(.L_67 - .L_66)
.L_66:
        /*00dc*/ 	.word	0x00000000
        /*00e0*/ 	.short	0x0002
        /*00e2*/ 	.short	0x0010
        /*00e4*/ 	.byte	0x00, 0xf5, 0x21, 0x00


	//----- nvinfo : EIATTR_KPARAM_INFO
	.align		4
.L_67:
        /*00e8*/ 	.byte	0x04, 0x17
        /*00ea*/ 	.short	(.L_69 - .L_68)
.L_68:
        /*00ec*/ 	.word	0x00000000
        /*00f0*/ 	.short	0x0001
        /*00f2*/ 	.short	0x0008
        /*00f4*/ 	.byte	0x00, 0xf0, 0x11, 0x00


	//----- nvinfo : EIATTR_KPARAM_INFO
	.align		4
.L_69:
        /*00f8*/ 	.byte	0x04, 0x17
        /*00fa*/ 	.short	(.L_71 - .L_70)
.L_70:
        /*00fc*/ 	.word	0x00000000
        /*0100*/ 	.short	0x0000
        /*0102*/ 	.short	0x0000
        /*0104*/ 	.byte	0x00, 0xf5, 0x21, 0x00


	//----- nvinfo : EIATTR_SPARSE_MMA_MASK
	.align		4
.L_71:
        /*0108*/ 	.byte	0x03, 0x50
        /*010a*/ 	.short	0x0000


	//----- nvinfo : EIATTR_MAXREG_COUNT
	.align		4
        /*010c*/ 	.byte	0x03, 0x1b
        /*010e*/ 	.short	0x00ff


	//----- nvinfo : EIATTR_NUM_BARRIERS
	.align		4
        /*0110*/ 	.byte	0x02, 0x4c
        /*0112*/ 	.byte	0x01
	.zero		1


	//----- nvinfo : EIATTR_MERCURY_ISA_VERSION
	.align		4
        /*0114*/ 	.byte	0x03, 0x5f
        /*0116*/ 	.short	0x0101


	//----- nvinfo : EIATTR_VRC_CTA_INIT_COUNT
	.align		4
        /*0118*/ 	.byte	0x02, 0x4a
	.zero		1
	.zero		1


	//----- nvinfo : EIATTR_EXIT_INSTR_OFFSETS
	.align		4
        /*011c*/ 	.byte	0x04, 0x1c
        /*011e*/ 	.short	(.L_73 - .L_72)


	//   ....[0]....
.L_72:
        /*0120*/ 	.word	0x00000ba0


	//   ....[1]....
        /*0124*/ 	.word	0x00000fc0


	//----- nvinfo : EIATTR_INDIRECT_BRANCH_TARGETS
	.align		4
.L_73:
        /*0128*/ 	.byte	0x04, 0x34
        /*012a*/ 	.short	(.L_75 - .L_74)


	//   ....[0]....
.L_74:
        /*012c*/ 	.word	.L_x_62@srel
        /*0130*/ 	.short	0x0
        /*0132*/ 	.short	0x0
        /*0134*/ 	.word	0x3
        /*0138*/ 	.word	.L_x_63@srel
        /*013c*/ 	.word	.L_x_64@srel
        /*0140*/ 	.word	.L_x_9@srel


	//   ....[1]....
        /*0144*/ 	.word	.L_x_66@srel
        /*0148*/ 	.short	0x0
        /*014a*/ 	.short	0x0
        /*014c*/ 	.word	0x3
        /*0150*/ 	.word	.L_x_67@srel
        /*0154*/ 	.word	.L_x_68@srel
        /*0158*/ 	.word	.L_x_9@srel


	//----- nvinfo : EIATTR_CRS_STACK_SIZE
	.align		4
.L_75:
        /*015c*/ 	.byte	0x04, 0x1e
        /*015e*/ 	.short	(.L_77 - .L_76)
.L_76:
        /*0160*/ 	.word	0x00000000


	//----- nvinfo : EIATTR_CBANK_PARAM_SIZE
	.align		4
.L_77:
        /*0164*/ 	.byte	0x03, 0x19
        /*0166*/ 	.short	0x0070


	//----- nvinfo : EIATTR_PARAM_CBANK
	.align		4
        /*0168*/ 	.byte	0x04, 0x0a
        /*016a*/ 	.short	(.L_79 - .L_78)
	.align		4
.L_78:
        /*016c*/ 	.word	index@(.nv.constant0._Z12fuseDecisionPKfiS0_ffffPKiS2_S2_S2_PiS3_S3_S3_S3_)
        /*0170*/ 	.short	0x0380
        /*0172*/ 	.short	0x0070


	//----- nvinfo : EIATTR_SW_WAR
	.align		4
.L_79:
        /*0174*/ 	.byte	0x04, 0x36
        /*0176*/ 	.short	(.L_81 - .L_80)
.L_80:
        /*0178*/ 	.word	0x00000008
.L_81:


//--------------------- .nv.info._Z17window_stats_lastPKfiiiPfS1_ --------------------------
	.section	.nv.info._Z17window_stats_lastPKfiiiPfS1_,"",@"SHT_CUDA_INFO"
	.sectionflags	@""
	.align	4


	//----- nvinfo : EIATTR_CUDA_API_VERSION
	.align		4
        /*0000*/ 	.byte	0x04, 0x37
        /*0002*/ 	.short	(.L_83 - .L_82)
.L_82:
        /*0004*/ 	.word	0x00000082


	//----- nvinfo : EIATTR_KPARAM_INFO
	.align		4
.L_83:
        /*0008*/ 	.byte	0x04, 0x17
        /*000a*/ 	.short	(.L_85 - .L_84)
.L_84:
        /*000c*/ 	.word	0x00000000
        /*0010*/ 	.short	0x0005
        /*0012*/ 	.short	0x0020
        /*0014*/ 	.byte	0x00, 0xf5, 0x21, 0x00


	//----- nvinfo : EIATTR_KPARAM_INFO
	.align		4
.L_85:
        /*0018*/ 	.byte	0x04, 0x17
        /*001a*/ 	.short	(.L_87 - .L_86)
.L_86:
        /*001c*/ 	.word	0x00000000
        /*0020*/ 	.short	0x0004
        /*0022*/ 	.short	0x0018
        /*0024*/ 	.byte	0x00, 0xf5, 0x21, 0x00


	//----- nvinfo : EIATTR_KPARAM_INFO
	.align		4
.L_87:
        /*0028*/ 	.byte	0x04, 0x17
        /*002a*/ 	.short	(.L_89 - .L_88)
.L_88:
        /*002c*/ 	.word	0x00000000
        /*0030*/ 	.short	0x0003
        /*0032*/ 	.short	0x0010
        /*0034*/ 	.byte	0x00, 0xf0, 0x11, 0x00


	//----- nvinfo : EIATTR_KPARAM_INFO
	.align		4
.L_89:
        /*0038*/ 	.byte	0x04, 0x17
        /*003a*/ 	.short	(.L_91 - .L_90)
.L_90:
        /*003c*/ 	.word	0x00000000
        /*0040*/ 	.short	0x0002
        /*0042*/ 	.short	0x000c
        /*0044*/ 	.byte	0x00, 0xf0, 0x11, 0x00


	//----- nvinfo : EIATTR_KPARAM_INFO
	.align		4
.L_91:
        /*0048*/ 	.byte	0x04, 0x17
        /*004a*/ 	.short	(.L_93 - .L_92)
.L_92:
        /*004c*/ 	.word	0x00000000
        /*0050*/ 	.short	0x0001
        /*0052*/ 	.short	0x0008
        /*0054*/ 	.byte	0x00, 0xf0, 0x11, 0x00


	//----- nvinfo : EIATTR_KPARAM_INFO
	.align		4
.L_93:
        /*0058*/ 	.byte	0x04, 0x17
        /*005a*/ 	.short	(.L_95 - .L_94)
.L_94:
        /*005c*/ 	.word	0x00000000
        /*0060*/ 	.short	0x0000
        /*0062*/ 	.short	0x0000
        /*0064*/ 	.byte	0x00, 0xf5, 0x21, 0x00


	//----- nvinfo : EIATTR_SPARSE_MMA_MASK
	.align		4
.L_95:
        /*0068*/ 	.byte	0x03, 0x50
        /*006a*/ 	.short	0x0000


	//----- nvinfo : EIATTR_MAXREG_COUNT
	.align		4
        /*006c*/ 	.byte	0x03, 0x1b
        /*006e*/ 	.short	0x00ff


	//----- nvinfo : EIATTR_NUM_BARRIERS
	.align		4
        /*0070*/ 	.byte	0x02, 0x4c
        /*0072*/ 	.byte	0x01
	.zero		1


	//----- nvinfo : EIATTR_MERCURY_ISA_VERSION
	.align		4
        /*0074*/ 	.byte	0x03, 0x5f
        /*0076*/ 	.short	0x0101


	//----- nvinfo : EIATTR_VRC_CTA_INIT_COUNT
	.align		4
        /*0078*/ 	.byte	0x02, 0x4a
	.zero		1
	.zero		1


	//----- nvinfo : EIATTR_EXIT_INSTR_OFFSETS
	.align		4
        /*007c*/ 	.byte	0x04, 0x1c
        /*007e*/ 	.short	(.L_97 - .L_96)


	//   ....[0]....
.L_96:
        /*0080*/ 	.word	0x00000040


	//   ....[1]....
        /*0084*/ 	.word	0x00000410


	//   ....[2]....
        /*0088*/ 	.word	0x00000770


	//----- nvinfo : EIATTR_CRS_STACK_SIZE
	.align		4
.L_97:
        /*008c*/ 	.byte	0x04, 0x1e
        /*008e*/ 	.short	(.L_99 - .L_98)
.L_98:
        /*0090*/ 	.word	0x00000000


	//----- nvinfo : EIATTR_CBANK_PARAM_SIZE
	.align		4
.L_99:
        /*0094*/ 	.byte	0x03, 0x19
        /*0096*/ 	.short	0x0028


	//----- nvinfo : EIATTR_PARAM_CBANK
	.align		4
        /*0098*/ 	.byte	0x04, 0x0a
        /*009a*/ 	.short	(.L_101 - .L_100)
	.align		4
.L_100:
        /*009c*/ 	.word	index@(.nv.constant0._Z17window_stats_lastPKfiiiPfS1_)
        /*00a0*/ 	.short	0x0380
        /*00a2*/ 	.short	0x0028


	//----- nvinfo : EIATTR_SW_WAR
	.align		4
.L_101:
        /*00a4*/ 	.byte	0x04, 0x36
        /*00a6*/ 	.short	(.L_103 - .L_102)
.L_102:
        /*00a8*/ 	.word	0x00000008
.L_103:


//--------------------- .nv.info._Z12matvecDotCosPKfS0_Pfii --------------------------
	.section	.nv.info._Z12matvecDotCosPKfS0_Pfii,"",@"SHT_CUDA_INFO"
	.sectionflags	@""
	.align	4


	//----- nvinfo : EIATTR_CUDA_API_VERSION
	.align		4
        /*0000*/ 	.byte	0x04, 0x37
        /*0002*/ 	.short	(.L_105 - .L_104)
.L_104:
        /*0004*/ 	.word	0x00000082


	//----- nvinfo : EIATTR_KPARAM_INFO
	.align		4
.L_105:
        /*0008*/ 	.byte	0x04, 0x17
        /*000a*/ 	.short	(.L_107 - .L_106)
.L_106:
        /*000c*/ 	.word	0x00000000
        /*0010*/ 	.short	0x0004
        /*0012*/ 	.short	0x001c
        /*0014*/ 	.byte	0x00, 0xf0, 0x11, 0x00


	//----- nvinfo : EIATTR_KPARAM_INFO
	.align		4
.L_107:
        /*0018*/ 	.byte	0x04, 0x17
        /*001a*/ 	.short	(.L_109 - .L_108)
.L_108:
        /*001c*/ 	.word	0x00000000
        /*0020*/ 	.short	0x0003
        /*0022*/ 	.short	0x0018
        /*0024*/ 	.byte	0x00, 0xf0, 0x11, 0x00


	//----- nvinfo : EIATTR_KPARAM_INFO
	.align		4
.L_109:
        /*0028*/ 	.byte	0x04, 0x17
        /*002a*/ 	.short	(.L_111 - .L_110)
.L_110:
        /*002c*/ 	.word	0x00000000
        /*0030*/ 	.short	0x0002
        /*0032*/ 	.short	0x0010
        /*0034*/ 	.byte	0x00, 0xf5, 0x21, 0x00


	//----- nvinfo : EIATTR_KPARAM_INFO
	.align		4
.L_111:
        /*0038*/ 	.byte	0x04, 0x17
        /*003a*/ 	.short	(.L_113 - .L_112)
.L_112:
        /*003c*/ 	.word	0x00000000
        /*0040*/ 	.short	0x0001
        /*0042*/ 	.short	0x0008
        /*0044*/ 	.byte	0x00, 0xf5, 0x21, 0x00


	//----- nvinfo : EIATTR_KPARAM_INFO
	.align		4
.L_113:
        /*0048*/ 	.byte	0x04, 0x17
        /*004a*/ 	.short	(.L_115 - .L_114)
.L_114:
        /*004c*/ 	.word	0x00000000
        /*0050*/ 	.short	0x0000
        /*0052*/ 	.short	0x0000
        /*0054*/ 	.byte	0x00, 0xf5, 0x21, 0x00


	//----- nvinfo : EIATTR_SPARSE_MMA_MASK
	.align		4
.L_115:
        /*0058*/ 	.byte	0x03, 0x50
        /*005a*/ 	.short	0x0000


	//----- nvinfo : EIATTR_MAXREG_COUNT
	.align		4
        /*005c*/ 	.byte	0x03, 0x1b
        /*005e*/ 	.short	0x00ff


	//----- nvinfo : EIATTR_MERCURY_ISA_VERSION
	.align		4
        /*0060*/ 	.byte	0x03, 0x5f
        /*0062*/ 	.short	0x0101


	//----- nvinfo : EIATTR_VRC_CTA_INIT_COUNT
	.align		4
        /*0064*/ 	.byte	0x02, 0x4a
	.zero		1
	.zero		1


	//----- nvinfo : EIATTR_EXIT_INSTR_OFFSETS
	.align		4
        /*0068*/ 	.byte	0x04, 0x1c
        /*006a*/ 	.short	(.L_117 - .L_116)


	//   ....[0]....
.L_116:
        /*006c*/ 	.word	0x00000070


	//   ....[1]....
        /*0070*/ 	.word	0x00000a90


	//----- nvinfo : EIATTR_CBANK_PARAM_SIZE
	.align		4
.L_117:
        /*0074*/ 	.byte	0x03, 0x19
        /*0076*/ 	.short	0x0020


	//----- nvinfo : EIATTR_PARAM_CBANK
	.align		4
        /*0078*/ 	.byte	0x04, 0x0a
        /*007a*/ 	.short	(.L_119 - .L_118)
	.align		4
.L_118:
        /*007c*/ 	.word	index@(.nv.constant0._Z12matvecDotCosPKfS0_Pfii)
        /*0080*/ 	.short	0x0380
        /*0082*/ 	.short	0x0020


	//----- nvinfo : EIATTR_SW_WAR
	.align		4
.L_119:
        /*0084*/ 	.byte	0x04, 0x36
        /*0086*/ 	.short	(.L_121 - .L_120)
.L_120:
        /*0088*/ 	.word	0x00000008
.L_121:


//--------------------- .nv.info._Z11l2normalizePfi --------------------------
	.section	.nv.info._Z11l2normalizePfi,"",@"SHT_CUDA_INFO"
	.sectionflags	@""
	.align	4


	//----- nvinfo : EIATTR_CUDA_API_VERSION
	.align		4
        /*0000*/ 	.byte	0x04, 0x37
        /*0002*/ 	.short	(.L_123 - .L_122)
.L_122:
        /*0004*/ 	.word	0x00000082


	//----- nvinfo : EIATTR_KPARAM_INFO
	.align		4
.L_123:
        /*0008*/ 	.byte	0x04, 0x17
        /*000a*/ 	.short	(.L_125 - .L_124)
.L_124:
        /*000c*/ 	.word	0x00000000
        /*0010*/ 	.short	0x0001
        /*0012*/ 	.short	0x0008
        /*0014*/ 	.byte	0x00, 0xf0, 0x11, 0x00


	//----- nvinfo : EIATTR_KPARAM_INFO
	.align		4
.L_125:
        /*0018*/ 	.byte	0x04, 0x17
        /*001a*/ 	.short	(.L_127 - .L_126)
.L_126:
        /*001c*/ 	.word	0x00000000
        /*0020*/ 	.short	0x0000
        /*0022*/ 	.short	0x0000
        /*0024*/ 	.byte	0x00, 0xf5, 0x21, 0x00


	//----- nvinfo : EIATTR_SPARSE_MMA_MASK
	.align		4
.L_127:
        /*0028*/ 	.byte	0x03, 0x50
        /*002a*/ 	.short	0x0000


	//----- nvinfo : EIATTR_MAXREG_COUNT
	.align		4
        /*002c*/ 	.byte	0x03, 0x1b
        /*002e*/ 	.short	0x00ff


	//----- nvinfo : EIATTR_NUM_BARRIERS
	.align		4
        /*0030*/ 	.byte	0x02, 0x4c
        /*0032*/ 	.byte	0x01
	.zero		1


	//----- nvinfo : EIATTR_MERCURY_ISA_VERSION
	.align		4
        /*0034*/ 	.byte	0x03, 0x5f
        /*0036*/ 	.short	0x0101


	//----- nvinfo : EIATTR_VRC_CTA_INIT_COUNT
	.align		4
        /*0038*/ 	.byte	0x02, 0x4a
	.zero		1
	.zero		1


	//----- nvinfo : EIATTR_EXIT_INSTR_OFFSETS
	.align		4
        /*003c*/ 	.byte	0x04, 0x1c
        /*003e*/ 	.short	(.L_129 - .L_128)


	//   ....[0]....
.L_128:
        /*0040*/ 	.word	0x000002f0


	//   ....[1]....
        /*0044*/ 	.word	0x00000520


	//----- nvinfo : EIATTR_CRS_STACK_SIZE
	.align		4
.L_129:
        /*0048*/ 	.byte	0x04, 0x1e
        /*004a*/ 	.short	(.L_131 - .L_130)
.L_130:
        /*004c*/ 	.word	0x00000000


	//----- nvinfo : EIATTR_CBANK_PARAM_SIZE
	.align		4
.L_131:
        /*0050*/ 	.byte	0x03, 0x19
        /*0052*/ 	.short	0x000c


	//----- nvinfo : EIATTR_PARAM_CBANK
	.align		4
        /*0054*/ 	.byte	0x04, 0x0a
        /*0056*/ 	.short	(.L_133 - .L_132)
	.align		4
.L_132:
        /*0058*/ 	.word	index@(.nv.constant0._Z11l2normalizePfi)
        /*005c*/ 	.short	0x0380
        /*005e*/ 	.short	0x000c


	//----- nvinfo : EIATTR_SW_WAR
	.align		4
.L_133:
        /*0060*/ 	.byte	0x04, 0x36
        /*0062*/ 	.short	(.L_135 - .L_134)
.L_134:
        /*0064*/ 	.word	0x00000008
.L_135:


//--------------------- .nv.info._Z14tokenize3gramsPKciPf --------------------------
	.section	.nv.info._Z14tokenize3gramsPKciPf,"",@"SHT_CUDA_INFO"
	.sectionflags	@""
	.align	4


	//----- nvinfo : EIATTR_CUDA_API_VERSION
	.align		4
        /*0000*/ 	.byte	0x04, 0x37
        /*0002*/ 	.short	(.L_137 - .L_136)
.L_136:
        /*0004*/ 	.word	0x00000082


	//----- nvinfo : EIATTR_KPARAM_INFO
	.align		4
.L_137:
        /*0008*/ 	.byte	0x04, 0x17
        /*000a*/ 	.short	(.L_139 - .L_138)
.L_138:
        /*000c*/ 	.word	0x00000000
        /*0010*/ 	.short	0x0002
        /*0012*/ 	.short	0x0010
        /*0014*/ 	.byte	0x00, 0xf5, 0x21, 0x00


	//----- nvinfo : EIATTR_KPARAM_INFO
	.align		4
.L_139:
        /*0018*/ 	.byte	0x04, 0x17
        /*001a*/ 	.short	(.L_141 - .L_140)
.L_140:
        /*001c*/ 	.word	0x00000000
        /*0020*/ 	.short	0x0001
        /*0022*/ 	.short	0x0008
        /*0024*/ 	.byte	0x00, 0xf0, 0x11, 0x00


	//----- nvinfo : EIATTR_KPARAM_INFO
	.align		4
.L_141:
        /*0028*/ 	.byte	0x04, 0x17
        /*002a*/ 	.short	(.L_143 - .L_142)
.L_142:
        /*002c*/ 	.word	0x00000000
        /*0030*/ 	.short	0x0000
        /*0032*/ 	.short	0x0000
        /*0034*/ 	.byte	0x00, 0xf5, 0x21, 0x00


	//----- nvinfo : EIATTR_SPARSE_MMA_MASK
	.align		4
.L_143:
        /*0038*/ 	.byte	0x03, 0x50
        /*003a*/ 	.short	0x0000


	//----- nvinfo : EIATTR_MAXREG_COUNT
	.align		4
        /*003c*/ 	.byte	0x03, 0x1b
        /*003e*/ 	.short	0x00ff


	//----- nvinfo : EIATTR_MERCURY_ISA_VERSION
	.align		4
        /*0040*/ 	.byte	0x03, 0x5f
        /*0042*/ 	.short	0x0101


	//----- nvinfo : EIATTR_VRC_CTA_INIT_COUNT
	.align		4
        /*0044*/ 	.byte	0x02, 0x4a
	.zero		1
	.zero		1


	//----- nvinfo : EIATTR_EXIT_INSTR_OFFSETS
	.align		4
        /*0048*/ 	.byte	0x04, 0x1c
        /*004a*/ 	.short	(.L_145 - .L_144)


	//   ....[0]....
.L_144:
        /*004c*/ 	.word	0x00000080


	//   ....[1]....
        /*0050*/ 	.word	0x000001c0


	//----- nvinfo : EIATTR_CBANK_PARAM_SIZE
	.align		4
.L_145:
        /*0054*/ 	.byte	0x03, 0x19
        /*0056*/ 	.short	0x0018


	//----- nvinfo : EIATTR_PARAM_CBANK
	.align		4
        /*0058*/ 	.byte	0x04, 0x0a
        /*005a*/ 	.short	(.L_147 - .L_146)
	.align		4
.L_146:
        /*005c*/ 	.word	index@(.nv.constant0._Z14tokenize3gramsPKciPf)
        /*0060*/ 	.short	0x0380
        /*0062*/ 	.short	0x0018


	//----- nvinfo : EIATTR_SW_WAR
	.align		4
.L_147:
        /*0064*/ 	.byte	0x04, 0x36
        /*0066*/ 	.short	(.L_149 - .L_148)
.L_148:
        /*0068*/ 	.word	0x00000008
.L_149:


//--------------------- .nv.callgraph             --------------------------
	.section	.nv.callgraph,"",@"SHT_CUDA_CALLGRAPH"
	.align	4
	.sectionentsize	8
	.align		4
        /*0000*/ 	.word	0x00000000
	.align		4
        /*0004*/ 	.word	0xffffffff
	.align		4
        /*0008*/ 	.word	0x00000000
	.align		4
        /*000c*/ 	.word	0xfffffffe
	.align		4
        /*0010*/ 	.word	0x00000000
	.align		4
        /*0014*/ 	.word	0xfffffffd
	.align		4
        /*0018*/ 	.word	0x00000000
	.align		4
        /*001c*/ 	.word	0xfffffffc


//--------------------- .nv.constant2._Z12fuseDecisionPKfiS0_ffffPKiS2_S2_S2_PiS3_S3_S3_S3_ --------------------------
	.section	.nv.constant2._Z12fuseDecisionPKfiS0_ffffPKiS2_S2_S2_PiS3_S3_S3_S3_,"a",@progbits
	.sectionflags	@""
	.align	4
.nv.constant2._Z12fuseDecisionPKfiS0_ffffPKiS2_S2_S2_PiS3_S3_S3_S3_:
        /*0000*/ 	.byte	0x70, 0x0d, 0x00, 0x00, 0x00, 0x0d, 0x00, 0x00, 0x40, 0x0f, 0x00, 0x00, 0xe0, 0x0e, 0x00, 0x00
        /*0010*/ 	.byte	0x70, 0x0e, 0x00, 0x00, 0x40, 0x0f, 0x00, 0x00


//--------------------- .text._Z12fuseDecisionPKfiS0_ffffPKiS2_S2_S2_PiS3_S3_S3_S3_ --------------------------
	.section	.text._Z12fuseDecisionPKfiS0_ffffPKiS2_S2_S2_PiS3_S3_S3_S3_,"ax",@progbits
	.align	128
        .global         _Z12fuseDecisionPKfiS0_ffffPKiS2_S2_S2_PiS3_S3_S3_S3_
        .type           _Z12fuseDecisionPKfiS0_ffffPKiS2_S2_S2_PiS3_S3_S3_S3_,@function
        .size           _Z12fuseDecisionPKfiS0_ffffPKiS2_S2_S2_PiS3_S3_S3_S3_,(.L_x_74 - _Z12fuseDecisionPKfiS0_ffffPKiS2_S2_S2_PiS3_S3_S3_S3_)
        .other          _Z12fuseDecisionPKfiS0_ffffPKiS2_S2_S2_PiS3_S3_S3_S3_,@"STO_CUDA_ENTRY STV_DEFAULT"
_Z12fuseDecisionPKfiS0_ffffPKiS2_S2_S2_PiS3_S3_S3_S3_:
.text._Z12fuseDecisionPKfiS0_ffffPKiS2_S2_S2_PiS3_S3_S3_S3_:
[----:B------:R-:W-:Y:S01]  /*0000*/  LDC R1, c[0x0][0x37c] ;  /* 0x0000df00ff017b82 */ /* 0x000fe20000000800 */
[----:B------:R-:W0:Y:S01]  /*0010*/  S2R R0, SR_TID.X ;  /* 0x0000000000007919 */ /* 0x000e220000002100 */
[----:B------:R-:W1:Y:S01]  /*0020*/  LDCU.64 UR8, c[0x0][0x358] ;  /* 0x00006b00ff0877ac */ /* 0x000e620008000a00 */
[----:B------:R-:W-:Y:S01]  /*0030*/  BSSY.RECONVERGENT B0, `(.L_x_0) ;  /* 0x00000b5000007945 */ /* 0x000fe20003800200 */
[----:B0-----:R-:W-:-:S13]  /*0040*/  ISETP.NE.AND P0, PT, R0, RZ, PT ;  /* 0x000000ff0000720c */ /* 0x001fda0003f05270 */
[----:B------:R-:W0:Y:S01]  /*0050*/  @!P0 S2R R3, SR_CgaCtaId ;  /* 0x0000000000038919 */ /* 0x000e220000008800 */
[----:B------:R-:W-:-:S04]  /*0060*/  @!P0 MOV R0, 0x400 ;  /* 0x0000040000008802 */ /* 0x000fc80000000f00 */
[----:B0-----:R-:W-:-:S05]  /*0070*/  @!P0 LEA R0, R3, R0, 0x18 ;  /* 0x0000000003008211 */ /* 0x001fca00078ec0ff */
[----:B------:R0:W-:Y:S01]  /*0080*/  @!P0 STS [R0], RZ ;  /* 0x000000ff00008388 */ /* 0x0001e20000000800 */
[----:B------:R-:W-:Y:S06]  /*0090*/  BAR.SYNC.DEFER_BLOCKING 0x0 ;  /* 0x0000000000007b1d */ /* 0x000fec0000010000 */
[----:B-1----:R-:W-:Y:S05]  /*00a0*/  @P0 BRA `(.L_x_1) ;  /* 0x0000000800b40947 */ /* 0x002fea0003800000 */
[----:B------:R-:W1:Y:S01]  /*00b0*/  LDCU UR4, c[0x0][0x388] ;  /* 0x00007100ff0477ac */ /* 0x000e620008000800 */
[----:B------:R-:W-:Y:S01]  /*00c0*/  IMAD.MOV.U32 R2, RZ, RZ, RZ ;  /* 0x000000ffff027224 */ /* 0x000fe200078e00ff */
[----:B-1----:R-:W-:-:S09]  /*00d0*/  UISETP.GE.AND UP0, UPT, UR4, 0x2, UPT ;  /* 0x000000020400788c */ /* 0x002fd2000bf06270 */
[----:B------:R-:W-:Y:S05]  /*00e0*/  BRA.U !UP0, `(.L_x_2) ;  /* 0x0000000908947547 */ /* 0x000fea000b800000 */
[----:B------:R-:W0:Y:S02]  /*00f0*/  LDC.64 R4, c[0x0][0x380] ;  /* 0x0000e000ff047b82 */ /* 0x000e240000000a00 */
[----:B0-----:R0:W5:Y:S01]  /*0100*/  LDG.E.CONSTANT R0, desc[UR8][R4.64] ;  /* 0x0000000804007981 */ /* 0x001162000c1e9900 */
[----:B------:R-:W-:Y:S01]  /*0110*/  UIADD3 UR5, UPT, UPT, UR4, -0x2, URZ ;  /* 0xfffffffe04057890 */ /* 0x000fe2000fffe0ff */
[----:B------:R-:W-:Y:S01]  /*0120*/  IMAD.MOV.U32 R2, RZ, RZ, RZ ;  /* 0x000000ffff027224 */ /* 0x000fe200078e00ff */
[----:B------:R-:W-:Y:S01]  /*0130*/  UIADD3 UR4, UPT, UPT, UR4, -0x1, URZ ;  /* 0xffffffff04047890 */ /* 0x000fe2000fffe0ff */
[----:B------:R-:W-:Y:S01]  /*0140*/  IMAD.MOV.U32 R3, RZ, RZ, 0x1 ;  /* 0x00000001ff037424 */ /* 0x000fe200078e00ff */
[----:B------:R-:W-:-:S09]  /*0150*/  UISETP.GE.U32.AND UP0, UPT, UR5, 0xf, UPT ;  /* 0x0000000f0500788c */ /* 0x000fd2000bf06070 */
[----:B0-----:R-:W-:Y:S05]  /*0160*/  BRA.U !UP0, `(.L_x_3) ;  /* 0x0000000508347547 */ /* 0x001fea000b800000 */
[----:B------:R-:W0:Y:S01]  /*0170*/  LDCU.64 UR6, c[0x0][0x380] ;  /* 0x00007000ff0677ac */ /* 0x000e220008000a00 */
[----:B------:R-:W-:Y:S01]  /*0180*/  CS2R R2, SRZ ;  /* 0x0000000000027805 */ /* 0x000fe2000001ff00 */
[----:B0-----:R-:W-:-:S04]  /*0190*/  UIADD3 UR5, UP0, UPT, UR6, 0x20, URZ ;  /* 0x0000002006057890 */ /* 0x001fc8000ff1e0ff */
[----:B------:R-:W-:Y:S02]  /*01a0*/  UIADD3.X UR6, UPT, UPT, URZ, UR7, URZ, UP0, !UPT ;  /* 0x00000007ff067290 */ /* 0x000fe400087fe4ff */
[----:B------:R-:W-:Y:S01]  /*01b0*/  IMAD.U32 R4, RZ, RZ, UR5 ;  /* 0x00000005ff047e24 */ /* 0x000fe2000f8e00ff */
[----:B------:R-:W-:-:S03]  /*01c0*/  ULOP3.LUT UR7, UR4, 0xfffffff0, URZ, 0xc0, !UPT ;  /* 0xfffffff004077892 */ /* 0x000fc6000f8ec0ff */
[----:B------:R-:W-:-:S09]  /*01d0*/  IMAD.U32 R5, RZ, RZ, UR6 ;  /* 0x00000006ff057e24 */ /* 0x000fd2000f8e00ff */
.L_x_4:
[----:B------:R-:W2:Y:S04]  /*01e0*/  LDG.E.CONSTANT R15, desc[UR8][R4.64+-0x1c] ;  /* 0xffffe408040f7981 */ /* 0x000ea8000c1e9900 */
[----:B------:R-:W3:Y:S04]  /*01f0*/  LDG.E.CONSTANT R17, desc[UR8][R4.64+-0x18] ;  /* 0xffffe80804117981 */ /* 0x000ee8000c1e9900 */
[----:B------:R-:W4:Y:S04]  /*0200*/  LDG.E.CONSTANT R19, desc[UR8][R4.64+-0x14] ;  /* 0xffffec0804137981 */ /* 0x000f28000c1e9900 */
        /* <DEDUP_REMOVED lines=12> */
[----:B------:R0:W4:Y:S01]  /*02d0*/  LDG.E.CONSTANT R6, desc[UR8][R4.64+0x20] ;  /* 0x0000200804067981 */ /* 0x000122000c1e9900 */
[----:B--2--5:R-:W-:-:S04]  /*02e0*/  FSETP.GT.AND P3, PT, R15, R0, PT ;  /* 0x000000000f00720b */ /* 0x024fc80003f64000 */
[----:B------:R-:W-:-:S04]  /*02f0*/  FSEL R0, R15, R0, P3 ;  /* 0x000000000f007208 */ /* 0x000fc80001800000 */
[----:B---3--:R-:W-:-:S04]  /*0300*/  FSETP.GT.AND P4, PT, R17, R0, PT ;  /* 0x000000001100720b */ /* 0x008fc80003f84000 */
[----:B------:R-:W-:Y:S01]  /*0310*/  FSEL R0, R17, R0, P4 ;  /* 0x0000000011007208 */ /* 0x000fe20002000000 */
[----:B------:R-:W-:-:S03]  /*0320*/  @P3 VIADD R2, R3, 0x1 ;  /* 0x0000000103023836 */ /* 0x000fc60000000000 */
[----:B----4-:R-:W-:-:S04]  /*0330*/  FSETP.GT.AND P5, PT, R19, R0, PT ;  /* 0x000000001300720b */ /* 0x010fc80003fa4000 */
[----:B------:R-:W-:Y:S01]  /*0340*/  FSEL R0, R19, R0, P5 ;  /* 0x0000000013007208 */ /* 0x000fe20002800000 */
[----:B------:R-:W-:-:S03]  /*0350*/  @P4 VIADD R2, R3, 0x2 ;  /* 0x0000000203024836 */ /* 0x000fc60000000000 */
[----:B------:R-:W-:-:S04]  /*0360*/  FSETP.GT.AND P6, PT, R21, R0, PT ;  /* 0x000000001500720b */ /* 0x000fc80003fc4000 */
        /* <DEDUP_REMOVED lines=31> */
[----:B------:R-:W-:Y:S01]  /*0560*/  @P3 VIADD R2, R3, 0xd ;  /* 0x0000000d03023836 */ /* 0x000fe20000000000 */
[----:B0-----:R-:W-:Y:S02]  /*0570*/  IADD3 R4, P3, PT, R4, 0x40, RZ ;  /* 0x0000004004047810 */ /* 0x001fe40007f7e0ff */
[----:B------:R-:W-:-:S03]  /*0580*/  FSETP.GT.AND P1, PT, R7, R8, PT ;  /* 0x000000080700720b */ /* 0x000fc60003f24000 */
[----:B------:R-:W-:Y:S01]  /*0590*/  IMAD.X R5, RZ, RZ, R5, P3 ;  /* 0x000000ffff057224 */ /* 0x000fe200018e0605 */
[----:B------:R-:W-:Y:S01]  /*05a0*/  FSEL R7, R7, R8, P1 ;  /* 0x0000000807077208 */ /* 0x000fe20000800000 */
[----:B------:R-:W-:-:S08]  /*05b0*/  @P4 VIADD R2, R3, 0xe ;  /* 0x0000000e03024836 */ /* 0x000fd00000000000 */
[C---:B------:R-:W-:Y:S01]  /*05c0*/  @P1 VIADD R2, R3.reuse, 0xf ;  /* 0x0000000f03021836 */ /* 0x040fe20000000000 */
[----:B------:R-:W-:Y:S01]  /*05d0*/  FSETP.GT.AND P1, PT, R6, R7, PT ;  /* 0x000000070600720b */ /* 0x000fe20003f24000 */
[----:B------:R-:W-:-:S03]  /*05e0*/  VIADD R3, R3, 0x10 ;  /* 0x0000001003037836 */ /* 0x000fc60000000000 */
[----:B------:R-:W-:Y:S02]  /*05f0*/  FSEL R0, R6, R7, P1 ;  /* 0x0000000706007208 */ /* 0x000fe40000800000 */
[C---:B------:R-:W-:Y:S02]  /*0600*/  ISETP.NE.AND P2, PT, R3.reuse, UR7, PT ;  /* 0x0000000703007c0c */ /* 0x040fe4000bf45270 */
[----:B------:R-:W-:-:S11]  /*0610*/  SEL R2, R3, R2, P1 ;  /* 0x0000000203027207 */ /* 0x000fd60000800000 */
[----:B------:R-:W-:Y:S05]  /*0620*/  @P2 BRA `(.L_x_4) ;  /* 0xfffffff800ec2947 */ /* 0x000fea000383ffff */
[----:B------:R-:W-:-:S07]  /*0630*/  VIADD R3, R3, 0x1 ;  /* 0x0000000103037836 */ /* 0x000fce0000000000 */
.L_x_3:
[----:B------:R-:W-:-:S09]  /*0640*/  ULOP3.LUT UP0, UR5, UR4, 0xf, URZ, 0xc0, !UPT ;  /* 0x0000000f04057892 */ /* 0x000fd2000f80c0ff */
[----:B------:R-:W-:Y:S05]  /*0650*/  BRA.U !UP0, `(.L_x_2) ;  /* 0x0000000508387547 */ /* 0x000fea000b800000 */
[----:B------:R-:W-:Y:S02]  /*0660*/  UISETP.GE.U32.AND UP0, UPT, UR5, 0x8, UPT ;  /* 0x000000080500788c */ /* 0x000fe4000bf06070 */
[----:B------:R-:W-:-:S07]  /*0670*/  ULOP3.LUT UP1, UR6, UR4, 0x7, URZ, 0xc0, !UPT ;  /* 0x0000000704067892 */ /* 0x000fce000f82c0ff */
[----:B------:R-:W-:Y:S05]  /*0680*/  BRA.U !UP0, `(.L_x_5) ;  /* 0x00000001088c7547 */ /* 0x000fea000b800000 */
[----:B------:R-:W0:Y:S02]  /*0690*/  LDC.64 R4, c[0x0][0x380] ;  /* 0x0000e000ff047b82 */ /* 0x000e240000000a00 */
[----:B0-----:R-:W-:-:S05]  /*06a0*/  IMAD.WIDE.U32 R4, R3, 0x4, R4 ;  /* 0x0000000403047825 */ /* 0x001fca00078e0004 */
[----:B------:R-:W2:Y:S04]  /*06b0*/  LDG.E.CONSTANT R7, desc[UR8][R4.64] ;  /* 0x0000000804077981 */ /* 0x000ea8000c1e9900 */
[----:B------:R-:W3:Y:S04]  /*06c0*/  LDG.E.CONSTANT R9, desc[UR8][R4.64+0x4] ;  /* 0x0000040804097981 */ /* 0x000ee8000c1e9900 */
[----:B------:R-:W4:Y:S04]  /*06d0*/  LDG.E.CONSTANT R11, desc[UR8][R4.64+0x8] ;  /* 0x00000808040b7981 */ /* 0x000f28000c1e9900 */
[----:B------:R-:W4:Y:S04]  /*06e0*/  LDG.E.CONSTANT R13, desc[UR8][R4.64+0xc] ;  /* 0x00000c08040d7981 */ /* 0x000f28000c1e9900 */
[----:B------:R-:W4:Y:S04]  /*06f0*/  LDG.E.CONSTANT R15, desc[UR8][R4.64+0x10] ;  /* 0x00001008040f7981 */ /* 0x000f28000c1e9900 */
[----:B------:R-:W4:Y:S04]  /*0700*/  LDG.E.CONSTANT R17, desc[UR8][R4.64+0x14] ;  /* 0x0000140804117981 */ /* 0x000f28000c1e9900 */
[----:B------:R-:W4:Y:S04]  /*0710*/  LDG.E.CONSTANT R19, desc[UR8][R4.64+0x18] ;  /* 0x0000180804137981 */ /* 0x000f28000c1e9900 */
[----:B------:R-:W4:Y:S01]  /*0720*/  LDG.E.CONSTANT R21, desc[UR8][R4.64+0x1c] ;  /* 0x00001c0804157981 */ /* 0x000f22000c1e9900 */
[----:B--2--5:R-:W-:-:S04]  /*0730*/  FSETP.GT.AND P5, PT, R7, R0, PT ;  /* 0x000000000700720b */ /* 0x024fc80003fa4000 */
[----:B------:R-:W-:Y:S02]  /*0740*/  FSEL R0, R7, R0, P5 ;  /* 0x0000000007007208 */ /* 0x000fe40002800000 */
[----:B------:R-:W-:Y:S02]  /*0750*/  SEL R2, R3, R2, P5 ;  /* 0x0000000203027207 */ /* 0x000fe40002800000 */
[----:B---3--:R-:W-:-:S04]  /*0760*/  FSETP.GT.AND P6, PT, R9, R0, PT ;  /* 0x000000000900720b */ /* 0x008fc80003fc4000 */
[----:B------:R-:W-:-:S04]  /*0770*/  FSEL R0, R9, R0, P6 ;  /* 0x0000000009007208 */ /* 0x000fc80003000000 */
        /* <DEDUP_REMOVED lines=17> */
[----:B------:R-:W-:-:S08]  /*0890*/  @P5 VIADD R2, R3, 0x6 ;  /* 0x0000000603025836 */ /* 0x000fd00000000000 */
[C---:B------:R-:W-:Y:S02]  /*08a0*/  @P3 VIADD R2, R3.reuse, 0x7 ;  /* 0x0000000703023836 */ /* 0x040fe40000000000 */
[----:B------:R-:W-:-:S07]  /*08b0*/  VIADD R3, R3, 0x8 ;  /* 0x0000000803037836 */ /* 0x000fce0000000000 */
.L_x_5:
[----:B------:R-:W-:Y:S05]  /*08c0*/  BRA.U !UP1, `(.L_x_2) ;  /* 0x00000001099c7547 */ /* 0x000fea000b800000 */
[----:B------:R-:W-:Y:S02]  /*08d0*/  UISETP.GE.U32.AND UP0, UPT, UR6, 0x4, UPT ;  /* 0x000000040600788c */ /* 0x000fe4000bf06070 */
[----:B------:R-:W-:-:S04]  /*08e0*/  ULOP3.LUT UR4, UR4, 0x3, URZ, 0xc0, !UPT ;  /* 0x0000000304047892 */ /* 0x000fc8000f8ec0ff */
[----:B------:R-:W-:-:S03]  /*08f0*/  UISETP.NE.AND UP1, UPT, UR4, URZ, UPT ;  /* 0x000000ff0400728c */ /* 0x000fc6000bf25270 */
[----:B------:R-:W-:Y:S08]  /*0900*/  BRA.U !UP0, `(.L_x_6) ;  /* 0x00000001084c7547 */ /* 0x000ff0000b800000 */
[----:B------:R-:W0:Y:S02]  /*0910*/  LDC.64 R4, c[0x0][0x380] ;  /* 0x0000e000ff047b82 */ /* 0x000e240000000a00 */
[----:B0-----:R-:W-:-:S05]  /*0920*/  IMAD.WIDE.U32 R4, R3, 0x4, R4 ;  /* 0x0000000403047825 */ /* 0x001fca00078e0004 */
[----:B------:R-:W2:Y:S04]  /*0930*/  LDG.E.CONSTANT R7, desc[UR8][R4.64] ;  /* 0x0000000804077981 */ /* 0x000ea8000c1e9900 */
[----:B------:R-:W3:Y:S04]  /*0940*/  LDG.E.CONSTANT R9, desc[UR8][R4.64+0x4] ;  /* 0x0000040804097981 */ /* 0x000ee8000c1e9900 */
        /* <DEDUP_REMOVED lines=12> */
[----:B------:R-:W-:-:S08]  /*0a10*/  @P3 VIADD R2, R3, 0x2 ;  /* 0x0000000203023836 */ /* 0x000fd00000000000 */
[C---:B------:R-:W-:Y:S02]  /*0a20*/  @P4 VIADD R2, R3.reuse, 0x3 ;  /* 0x0000000303024836 */ /* 0x040fe40000000000 */
[----:B------:R-:W-:-:S07]  /*0a30*/  VIADD R3, R3, 0x4 ;  /* 0x0000000403037836 */ /* 0x000fce0000000000 */
.L_x_6:
[----:B------:R-:W-:Y:S05]  /*0a40*/  BRA.U !UP1, `(.L_x_2) ;  /* 0x00000001093c7547 */ /* 0x000fea000b800000 */
[----:B------:R-:W0:Y:S01]  /*0a50*/  LDC.64 R4, c[0x0][0x380] ;  /* 0x0000e000ff047b82 */ /* 0x000e220000000a00 */
[----:B------:R-:W-:Y:S01]  /*0a60*/  UIADD3 UR4, UPT, UPT, -UR4, URZ, URZ ;  /* 0x000000ff04047290 */ /* 0x000fe2000fffe1ff */
[----:B0-----:R-:W-:-:S04]  /*0a70*/  IMAD.WIDE.U32 R4, R3, 0x4, R4 ;  /* 0x0000000403047825 */ /* 0x001fc800078e0004 */
[----:B------:R-:W-:-:S07]  /*0a80*/  IMAD.MOV.U32 R7, RZ, RZ, R5 ;  /* 0x000000ffff077224 */ /* 0x000fce00078e0005 */
.L_x_7:
[----:B------:R-:W-:-:S06]  /*0a90*/  IMAD.MOV.U32 R5, RZ, RZ, R7 ;  /* 0x000000ffff057224 */ /* 0x000fcc00078e0007 */
[----:B------:R0:W2:Y:S01]  /*0aa0*/  LDG.E.CONSTANT R5, desc[UR8][R4.64] ;  /* 0x0000000804057981 */ /* 0x0000a2000c1e9900 */
[----:B------:R-:W-:-:S04]  /*0ab0*/  UIADD3 UR4, UPT, UPT, UR4, 0x1, URZ ;  /* 0x0000000104047890 */ /* 0x000fc8000fffe0ff */
[----:B------:R-:W-:Y:S01]  /*0ac0*/  UISETP.NE.AND UP0, UPT, UR4, URZ, UPT ;  /* 0x000000ff0400728c */ /* 0x000fe2000bf05270 */
[----:B0-----:R-:W-:-:S05]  /*0ad0*/  IADD3 R4, P2, PT, R4, 0x4, RZ ;  /* 0x0000000404047810 */ /* 0x001fca0007f5e0ff */
[----:B------:R-:W-:Y:S01]  /*0ae0*/  IMAD.X R7, RZ, RZ, R7, P2 ;  /* 0x000000ffff077224 */ /* 0x000fe200010e0607 */
[----:B--2--5:R-:W-:-:S04]  /*0af0*/  FSETP.GT.AND P1, PT, R5, R0, PT ;  /* 0x000000000500720b */ /* 0x024fc80003f24000 */
[C---:B------:R-:W-:Y:S01]  /*0b00*/  SEL R2, R3.reuse, R2, P1 ;  /* 0x0000000203027207 */ /* 0x040fe20000800000 */
[----:B------:R-:W-:Y:S01]  /*0b10*/  VIADD R3, R3, 0x1 ;  /* 0x0000000103037836 */ /* 0x000fe20000000000 */
[----:B------:R-:W-:Y:S01]  /*0b20*/  FSEL R0, R5, R0, P1 ;  /* 0x0000000005007208 */ /* 0x000fe20000800000 */
[----:B------:R-:W-:Y:S06]  /*0b30*/  BRA.U UP0, `(.L_x_7) ;  /* 0xfffffffd00d47547 */ /* 0x000fec000b83ffff */
.L_x_2:
[----:B------:R-:W1:Y:S01]  /*0b40*/  S2UR UR5, SR_CgaCtaId ;  /* 0x00000000000579c3 */ /* 0x000e620000008800 */
[----:B------:R-:W-:Y:S02]  /*0b50*/  UMOV UR4, 0x400 ;  /* 0x0000040000047882 */ /* 0x000fe40000000000 */
[----:B-1----:R-:W-:-:S09]  /*0b60*/  ULEA UR4, UR5, UR4, 0x18 ;  /* 0x0000000405047291 */ /* 0x002fd2000f8ec0ff */
[----:B------:R1:W-:Y:S03]  /*0b70*/  STS [UR4], R2 ;  /* 0x00000002ff007988 */ /* 0x0003e60008000804 */
.L_x_1:
[----:B------:R-:W-:Y:S05]  /*0b80*/  BSYNC.RECONVERGENT B0 ;  /* 0x0000000000007941 */ /* 0x000fea0003800200 */
.L_x_0:
[----:B------:R-:W-:Y:S06]  /*0b90*/  BAR.SYNC.DEFER_BLOCKING 0x0 ;  /* 0x0000000000007b1d */ /* 0x000fec0000010000 */
[----:B------:R-:W-:Y:S05]  /*0ba0*/  @P0 EXIT ;  /* 0x000000000000094d */ /* 0x000fea0003800000 */
[----:B------:R-:W0:Y:S08]  /*0bb0*/  LDC.64 R8, c[0x0][0x3a8] ;  /* 0x0000ea00ff087b82 */ /* 0x000e300000000a00 */
[----:B------:R-:W1:Y:S08]  /*0bc0*/  LDC.64 R10, c[0x0][0x3b0] ;  /* 0x0000ec00ff0a7b82 */ /* 0x000e700000000a00 */
[----:B------:R-:W2:Y:S08]  /*0bd0*/  LDC.64 R12, c[0x0][0x3b8] ;  /* 0x0000ee00ff0c7b82 */ /* 0x000eb00000000a00 */
[----:B------:R-:W3:Y:S01]  /*0be0*/  LDC.64 R4, c[0x0][0x3c0] ;  /* 0x0000f000ff047b82 */ /* 0x000ee20000000a00 */
[----:B0----5:R0:W5:Y:S04]  /*0bf0*/  LDG.E.CONSTANT R0, desc[UR8][R8.64] ;  /* 0x0000000808007981 */ /* 0x021168000c1e9900 */
[----:B-1----:R0:W5:Y:S04]  /*0c00*/  LDG.E.CONSTANT R2, desc[UR8][R10.64] ;  /* 0x000000080a027981 */ /* 0x002168000c1e9900 */
[----:B--2---:R0:W5:Y:S04]  /*0c10*/  LDG.E.CONSTANT R3, desc[UR8][R12.64] ;  /* 0x000000080c037981 */ /* 0x004168000c1e9900 */
[----:B---3--:R0:W5:Y:S01]  /*0c20*/  LDG.E.CONSTANT R4, desc[UR8][R4.64] ;  /* 0x0000000804047981 */ /* 0x008162000c1e9900 */
[----:B------:R-:W1:Y:S01]  /*0c30*/  S2UR UR5, SR_CgaCtaId ;  /* 0x00000000000579c3 */ /* 0x000e620000008800 */
[----:B------:R-:W-:-:S07]  /*0c40*/  UMOV UR4, 0x400 ;  /* 0x0000040000047882 */ /* 0x000fce0000000000 */
[----:B------:R-:W2:Y:S01]  /*0c50*/  LDC.64 R6, c[0x0][0x3c8] ;  /* 0x0000f200ff067b82 */ /* 0x000ea20000000a00 */
[----:B-1----:R-:W-:-:S09]  /*0c60*/  ULEA UR4, UR5, UR4, 0x18 ;  /* 0x0000000405047291 */ /* 0x002fd2000f8ec0ff */
[----:B------:R-:W2:Y:S04]  /*0c70*/  LDS R15, [UR4] ;  /* 0x00000004ff0f7984 */ /* 0x000ea80008000800 */
[----:B--2---:R0:W-:Y:S01]  /*0c80*/  STG.E desc[UR8][R6.64], R15 ;  /* 0x0000000f06007986 */ /* 0x0041e2000c101908 */
[----:B------:R-:W-:-:S13]  /*0c90*/  ISETP.GT.AND P0, PT, R15, 0x1, PT ;  /* 0x000000010f00780c */ /* 0x000fda0003f04270 */
[----:B0-----:R-:W-:Y:S05]  /*0ca0*/  @P0 BRA `(.L_x_8) ;  /* 0x0000000000580947 */ /* 0x001fea0003800000 */
[----:B------:R-:W-:-:S05]  /*0cb0*/  VIMNMX.U32 R15, PT, PT, R15, 0x2, PT ;  /* 0x000000020f0f7848 */ /* 0x000fca0003fe0000 */
[----:B------:R-:W-:-:S04]  /*0cc0*/  IMAD.SHL.U32 R15, R15, 0x4, RZ ;  /* 0x000000040f0f7824 */ /* 0x000fc800078e00ff */
[----:B------:R-:W0:Y:S02]  /*0cd0*/  LDC R6, c[0x2][R15] ;  /* 0x008000000f067b82 */ /* 0x000e240000000800 */
[----:B0-----:R-:W-:-:S04]  /*0ce0*/  SHF.R.S32.HI R7, RZ, 0x1f, R6 ;  /* 0x0000001fff077819 */ /* 0x001fc80000011406 */
.L_x_62:
[----:B------:R-:W-:Y:S05]  /*0cf0*/  BRX R6 -0xd00                                                           (*"BRANCH_TARGETS .L_x_63,.L_x_64,.L_x_9"*) ;  /* 0xfffffff006c07949 */ /* 0x000fea000383ffff */
.L_x_64:
[----:B------:R-:W0:Y:S01]  /*0d00*/  LDC.64 R6, c[0x0][0x390] ;  /* 0x0000e400ff067b82 */ /* 0x000e220000000a00 */
[----:B------:R-:W1:Y:S01]  /*0d10*/  LDCU UR4, c[0x0][0x398] ;  /* 0x00007300ff0477ac */ /* 0x000e620008000800 */
[----:B0-----:R-:W1:Y:S01]  /*0d20*/  LDG.E.CONSTANT R6, desc[UR8][R6.64+0x4] ;  /* 0x0000040806067981 */ /* 0x001e62000c1e9900 */
[----:B-----5:R-:W-:Y:S02]  /*0d30*/  IADD3 R2, PT, PT, -R2, 0x1, RZ ;  /* 0x0000000102027810 */ /* 0x020fe40007ffe1ff */
[----:B-1----:R-:W-:-:S04]  /*0d40*/  FSETP.GEU.AND P0, PT, R6, UR4, PT ;  /* 0x0000000406007c0b */ /* 0x002fc8000bf0e000 */
[----:B------:R-:W-:Y:S01]  /*0d50*/  SEL R2, R2, 0x1, P0 ;  /* 0x0000000102027807 */ /* 0x000fe20000000000 */
[----:B------:R-:W-:Y:S08]  /*0d60*/  BRA `(.L_x_9) ;  /* 0x0000000000747947 */ /* 0x000ff00003800000 */
.L_x_63:
[----:B------:R-:W0:Y:S01]  /*0d70*/  LDC.64 R6, c[0x0][0x390] ;  /* 0x0000e400ff067b82 */ /* 0x000e220000000a00 */
[----:B------:R-:W1:Y:S01]  /*0d80*/  LDCU UR4, c[0x0][0x3a0] ;  /* 0x00007400ff0477ac */ /* 0x000e620008000800 */
[----:B0-----:R-:W1:Y:S04]  /*0d90*/  LDG.E.CONSTANT R8, desc[UR8][R6.64+0xc] ;  /* 0x00000c0806087981 */ /* 0x001e68000c1e9900 */
[----:B------:R-:W2:Y:S01]  /*0da0*/  LDG.E.CONSTANT R5, desc[UR8][R6.64] ;  /* 0x0000000806057981 */ /* 0x000ea2000c1e9900 */
[----:B-----5:R-:W-:Y:S02]  /*0db0*/  IADD3 R0, PT, PT, -R0, 0x1, RZ ;  /* 0x0000000100007810 */ /* 0x020fe40007ffe1ff */
[----:B-1----:R-:W-:Y:S02]  /*0dc0*/  FSETP.GT.AND P0, PT, R8, UR4, PT ;  /* 0x0000000408007c0b */ /* 0x002fe4000bf04000 */
[----:B--2---:R-:W-:-:S02]  /*0dd0*/  FSETP.GE.AND P1, PT, R5, 0.5, PT ;  /* 0x3f0000000500780b */ /* 0x004fc40003f26000 */
[----:B------:R-:W-:-:S04]  /*0de0*/  SEL R0, R0, 0x1, !P0 ;  /* 0x0000000100007807 */ /* 0x000fc80004000000 */
[----:B------:R-:W-:Y:S01]  /*0df0*/  SEL R0, R0, 0x1, !P1 ;  /* 0x0000000100007807 */ /* 0x000fe20004800000 */
[----:B------:R-:W-:Y:S06]  /*0e00*/  BRA `(.L_x_9) ;  /* 0x00000000004c7947 */ /* 0x000fec0003800000 */
.L_x_8:
[----:B------:R-:W-:-:S05]  /*0e10*/  IMAD.MOV.U32 R6, RZ, RZ, -0x2 ;  /* 0xfffffffeff067424 */ /* 0x000fca00078e00ff */
[----:B------:R-:W-:-:S05]  /*0e20*/  VIADDMNMX.U32 R15, R15, R6, 0x2, PT ;  /* 0x000000020f0f7446 */ /* 0x000fca0003800006 */
[----:B------:R-:W-:-:S04]  /*0e30*/  IMAD.SHL.U32 R15, R15, 0x4, RZ ;  /* 0x000000040f0f7824 */ /* 0x000fc800078e00ff */
[----:B------:R-:W0:Y:S02]  /*0e40*/  LDC R6, c[0x2][R15+0xc] ;  /* 0x008003000f067b82 */ /* 0x000e240000000800 */
[----:B0-----:R-:W-:-:S04]  /*0e50*/  SHF.R.S32.HI R7, RZ, 0x1f, R6 ;  /* 0x0000001fff077819 */ /* 0x001fc80000011406 */
.L_x_66:
[----:B------:R-:W-:Y:S05]  /*0e60*/  BRX R6 -0xe70                                                           (*"BRANCH_TARGETS .L_x_67,.L_x_68,.L_x_9"*) ;  /* 0xfffffff006647949 */ /* 0x000fea000383ffff */
.L_x_68:
[----:B------:R-:W0:Y:S01]  /*0e70*/  LDC.64 R6, c[0x0][0x390] ;  /* 0x0000e400ff067b82 */ /* 0x000e220000000a00 */
[----:B------:R-:W1:Y:S01]  /*0e80*/  LDCU UR4, c[0x0][0x3a4] ;  /* 0x00007480ff0477ac */ /* 0x000e620008000800 */
[----:B0-----:R-:W1:Y:S01]  /*0e90*/  LDG.E.CONSTANT R6, desc[UR8][R6.64+0x10] ;  /* 0x0000100806067981 */ /* 0x001e62000c1e9900 */
[----:B-----5:R-:W-:Y:S02]  /*0ea0*/  IADD3 R4, PT, PT, -R4, 0x1, RZ ;  /* 0x0000000104047810 */ /* 0x020fe40007ffe1ff */
[----:B-1----:R-:W-:-:S04]  /*0eb0*/  FSETP.GT.AND P0, PT, R6, UR4, PT ;  /* 0x0000000406007c0b */ /* 0x002fc8000bf04000 */
[----:B------:R-:W-:Y:S01]  /*0ec0*/  SEL R4, R4, 0x1, !P0 ;  /* 0x0000000104047807 */ /* 0x000fe20004000000 */
[----:B------:R-:W-:Y:S08]  /*0ed0*/  BRA `(.L_x_9) ;  /* 0x0000000000187947 */ /* 0x000ff00003800000 */
.L_x_67:
[----:B------:R-:W0:Y:S01]  /*0ee0*/  LDC.64 R6, c[0x0][0x390] ;  /* 0x0000e400ff067b82 */ /* 0x000e220000000a00 */
[----:B------:R-:W1:Y:S01]  /*0ef0*/  LDCU UR4, c[0x0][0x39c] ;  /* 0x00007380ff0477ac */ /* 0x000e620008000800 */
[----:B0-----:R-:W1:Y:S01]  /*0f00*/  LDG.E.CONSTANT R6, desc[UR8][R6.64+0x8] ;  /* 0x0000080806067981 */ /* 0x001e62000c1e9900 */
[----:B-----5:R-:W-:Y:S02]  /*0f10*/  IADD3 R3, PT, PT, -R3, 0x1, RZ ;  /* 0x0000000103037810 */ /* 0x020fe40007ffe1ff */
[----:B-1----:R-:W-:-:S04]  /*0f20*/  FSETP.GT.AND P0, PT, R6, UR4, PT ;  /* 0x0000000406007c0b */ /* 0x002fc8000bf04000 */
[----:B------:R-:W-:-:S09]  /*0f30*/  SEL R3, R3, 0x1, !P0 ;  /* 0x0000000103037807 */ /* 0x000fd20004000000 */
.L_x_9:
[----:B------:R-:W0:Y:S08]  /*0f40*/  LDC.64 R6, c[0x0][0x3d0] ;  /* 0x0000f400ff067b82 */ /* 0x000e300000000a00 */
[----:B------:R-:W1:Y:S08]  /*0f50*/  LDC.64 R8, c[0x0][0x3d8] ;  /* 0x0000f600ff087b82 */ /* 0x000e700000000a00 */
[----:B------:R-:W2:Y:S08]  /*0f60*/  LDC.64 R10, c[0x0][0x3e0] ;  /* 0x0000f800ff0a7b82 */ /* 0x000eb00000000a00 */
[----:B------:R-:W3:Y:S01]  /*0f70*/  LDC.64 R12, c[0x0][0x3e8] ;  /* 0x0000fa00ff0c7b82 */ /* 0x000ee20000000a00 */
[----:B0----5:R-:W-:Y:S04]  /*0f80*/  STG.E desc[UR8][R6.64], R0 ;  /* 0x0000000006007986 */ /* 0x021fe8000c101908 */
[----:B-1----:R-:W-:Y:S04]  /*0f90*/  STG.E desc[UR8][R8.64], R2 ;  /* 0x0000000208007986 */ /* 0x002fe8000c101908 */
[----:B--2---:R-:W-:Y:S04]  /*0fa0*/  STG.E desc[UR8][R10.64], R3 ;  /* 0x000000030a007986 */ /* 0x004fe8000c101908 */
[----:B---3--:R-:W-:Y:S01]  /*0fb0*/  STG.E desc[UR8][R12.64], R4 ;  /* 0x000000040c007986 */ /* 0x008fe2000c101908 */
[----:B------:R-:W-:Y:S05]  /*0fc0*/  EXIT ;  /* 0x000000000000794d */ /* 0x000fea0003800000 */
.L_x_10:
[----:B------:R-:W-:-:S00]  /*0fd0*/  BRA `(.L_x_10) ;  /* 0xfffffffc00fc7947 */ /* 0x000fc0000383ffff */
[----:B------:R-:W-:-:S00]  /*0fe0*/  NOP ;  /* 0x0000000000007918 */ /* 0x000fc00000000000 */
        /* <DEDUP_REMOVED lines=9> */
.L_x_74:


//--------------------- .text._Z17window_stats_lastPKfiiiPfS1_ --------------------------
	.section	.text._Z17window_stats_lastPKfiiiPfS1_,"ax",@progbits
	.align	128
        .global         _Z17window_stats_lastPKfiiiPfS1_
        .type           _Z17window_stats_lastPKfiiiPfS1_,@function
        .size           _Z17window_stats_lastPKfiiiPfS1_,(.L_x_71 - _Z17window_stats_lastPKfiiiPfS1_)
        .other          _Z17window_stats_lastPKfiiiPfS1_,@"STO_CUDA_ENTRY STV_DEFAULT"
_Z17window_stats_lastPKfiiiPfS1_:
.text._Z17window_stats_lastPKfiiiPfS1_:
[----:B------:R-:W-:Y:S01]  /*0000*/  LDC R1, c[0x0][0x37c] ;  /* 0x0000df00ff017b82 */ /* 0x000fe20000000800 */
[----:B------:R-:W0:Y:S01]  /*0010*/  S2R R2, SR_CTAID.X ;  /* 0x0000000000027919 */ /* 0x000e220000002500 */
[----:B------:R-:W0:Y:S02]  /*0020*/  LDCU UR5, c[0x0][0x38c] ;  /* 0x00007180ff0577ac */ /* 0x000e240008000800 */
[----:B0-----:R-:W-:-:S13]  /*0030*/  ISETP.GE.AND P0, PT, R2, UR5, PT ;  /* 0x0000000502007c0c */ /* 0x001fda000bf06270 */
[----:B------:R-:W-:Y:S05]  /*0040*/  @P0 EXIT ;  /* 0x000000000000094d */ /* 0x000fea0003800000 */
[----:B------:R-:W0:Y:S01]  /*0050*/  S2R R10, SR_TID.X ;  /* 0x00000000000a7919 */ /* 0x000e220000002100 */
[----:B------:R-:W0:Y:S01]  /*0060*/  LDCU UR6, c[0x0][0x390] ;  /* 0x00007200ff0677ac */ /* 0x000e220008000800 */
[----:B------:R-:W-:Y:S01]  /*0070*/  BSSY.RECONVERGENT B0, `(.L_x_11) ;  /* 0x0000017000007945 */ /* 0x000fe20003800200 */
[----:B------:R-:W-:Y:S01]  /*0080*/  IMAD.MOV.U32 R0, RZ, RZ, RZ ;  /* 0x000000ffff007224 */ /* 0x000fe200078e00ff */
[----:B------:R-:W1:Y:S01]  /*0090*/  LDCU.64 UR8, c[0x0][0x358] ;  /* 0x00006b00ff0877ac */ /* 0x000e620008000a00 */
[----:B------:R-:W-:Y:S01]  /*00a0*/  IMAD.MOV.U32 R3, RZ, RZ, RZ ;  /* 0x000000ffff037224 */ /* 0x000fe200078e00ff */
[----:B0-----:R-:W-:-:S13]  /*00b0*/  ISETP.GE.AND P0, PT, R10, UR6, PT ;  /* 0x000000060a007c0c */ /* 0x001fda000bf06270 */
[----:B-1----:R-:W-:Y:S05]  /*00c0*/  @P0 BRA `(.L_x_12) ;  /* 0x0000000000440947 */ /* 0x002fea0003800000 */
[----:B------:R-:W0:Y:S01]  /*00d0*/  LDCU UR4, c[0x0][0x388] ;  /* 0x00007100ff0477ac */ /* 0x000e220008000800 */
[----:B------:R-:W1:Y:S01]  /*00e0*/  LDC R12, c[0x0][0x360] ;  /* 0x0000d800ff0c7b82 */ /* 0x000e620000000800 */
[----:B------:R-:W-:Y:S01]  /*00f0*/  IMAD.MOV.U32 R3, RZ, RZ, RZ ;  /* 0x000000ffff037224 */ /* 0x000fe200078e00ff */
[----:B------:R-:W-:Y:S01]  /*0100*/  MOV R9, R10 ;  /* 0x0000000a00097202 */ /* 0x000fe20000000f00 */
[----:B------:R-:W-:-:S05]  /*0110*/  IMAD.MOV.U32 R0, RZ, RZ, RZ ;  /* 0x000000ffff007224 */ /* 0x000fca00078e00ff */
[----:B------:R-:W2:Y:S01]  /*0120*/  LDC.64 R6, c[0x0][0x380] ;  /* 0x0000e000ff067b82 */ /* 0x000ea20000000a00 */
[----:B0-----:R-:W-:-:S06]  /*0130*/  UIADD3 UR4, UPT, UPT, UR4, -UR6, URZ ;  /* 0x8000000604047290 */ /* 0x001fcc000fffe0ff */
[----:B------:R-:W-:-:S07]  /*0140*/  VIMNMX R8, PT, PT, RZ, UR4, !PT ;  /* 0x00000004ff087c48 */ /* 0x000fce000ffe0100 */
.L_x_13:
[----:B------:R-:W-:-:S04]  /*0150*/  IMAD.IADD R5, R8, 0x1, R9 ;  /* 0x0000000108057824 */ /* 0x000fc800078e0209 */
[----:B------:R-:W-:-:S04]  /*0160*/  IMAD R5, R5, UR5, R2 ;  /* 0x0000000505057c24 */ /* 0x000fc8000f8e0202 */
[----:B--2---:R-:W-:-:S06]  /*0170*/  IMAD.WIDE R4, R5, 0x4, R6 ;  /* 0x0000000405047825 */ /* 0x004fcc00078e0206 */
[----:B------:R-:W2:Y:S01]  /*0180*/  LDG.E.CONSTANT R4, desc[UR8][R4.64] ;  /* 0x0000000804047981 */ /* 0x000ea2000c1e9900 */
[----:B-1----:R-:W-:-:S05]  /*0190*/  IMAD.IADD R9, R12, 0x1, R9 ;  /* 0x000000010c097824 */ /* 0x002fca00078e0209 */
[----:B------:R-:W-:Y:S01]  /*01a0*/  ISETP.GE.AND P0, PT, R9, UR6, PT ;  /* 0x0000000609007c0c */ /* 0x000fe2000bf06270 */
[C---:B--2---:R-:W-:Y:S01]  /*01b0*/  FADD R0, R4.reuse, R0 ;  /* 0x0000000004007221 */ /* 0x044fe20000000000 */
[----:B------:R-:W-:-:S11]  /*01c0*/  FFMA R3, R4, R4, R3 ;  /* 0x0000000404037223 */ /* 0x000fd60000000003 */
[----:B------:R-:W-:Y:S05]  /*01d0*/  @!P0 BRA `(.L_x_13) ;  /* 0xfffffffc00dc8947 */ /* 0x000fea000383ffff */
.L_x_12:
[----:B------:R-:W-:Y:S05]  /*01e0*/  BSYNC.RECONVERGENT B0 ;  /* 0x0000000000007941 */ /* 0x000fea0003800200 */
.L_x_11:
[----:B------:R-:W0:Y:S01]  /*01f0*/  S2UR UR6, SR_CgaCtaId ;  /* 0x00000000000679c3 */ /* 0x000e220000008800 */
[----:B------:R-:W-:Y:S02]  /*0200*/  UMOV UR4, 0x400 ;  /* 0x0000040000047882 */ /* 0x000fe40000000000 */
[----:B------:R-:W-:Y:S02]  /*0210*/  UIADD3 UR5, UPT, UPT, UR4, 0x400, URZ ;  /* 0x0000040004057890 */ /* 0x000fe4000fffe0ff */
[----:B0-----:R-:W-:Y:S02]  /*0220*/  ULEA UR4, UR6, UR4, 0x18 ;  /* 0x0000000406047291 */ /* 0x001fe4000f8ec0ff */
[----:B------:R-:W-:-:S04]  /*0230*/  ULEA UR5, UR6, UR5, 0x18 ;  /* 0x0000000506057291 */ /* 0x000fc8000f8ec0ff */
[C---:B------:R-:W-:Y:S02]  /*0240*/  LEA R5, R10.reuse, UR4, 0x2 ;  /* 0x000000040a057c11 */ /* 0x040fe4000f8e10ff */
[----:B------:R-:W-:-:S03]  /*0250*/  LEA R4, R10, UR5, 0x2 ;  /* 0x000000050a047c11 */ /* 0x000fc6000f8e10ff */
[----:B------:R-:W0:Y:S01]  /*0260*/  LDCU UR4, c[0x0][0x360] ;  /* 0x00006c00ff0477ac */ /* 0x000e220008000800 */
[----:B------:R1:W-:Y:S04]  /*0270*/  STS [R5], R0 ;  /* 0x0000000005007388 */ /* 0x0003e80000000800 */
[----:B------:R1:W-:Y:S01]  /*0280*/  STS [R4], R3 ;  /* 0x0000000304007388 */ /* 0x0003e20000000800 */
[----:B0-----:R-:W-:Y:S01]  /*0290*/  UISETP.GE.U32.AND UP0, UPT, UR4, 0x2, UPT ;  /* 0x000000020400788c */ /* 0x001fe2000bf06070 */
[----:B------:R-:W-:Y:S08]  /*02a0*/  BAR.SYNC.DEFER_BLOCKING 0x0 ;  /* 0x0000000000007b1d */ /* 0x000ff00000010000 */
[----:B-1----:R-:W-:Y:S05]  /*02b0*/  BRA.U !UP0, `(.L_x_14) ;  /* 0x0000000108507547 */ /* 0x002fea000b800000 */
[----:B------:R-:W-:-:S07]  /*02c0*/  MOV R0, UR4 ;  /* 0x0000000400007c02 */ /* 0x000fce0008000f00 */
.L_x_17:
[----:B------:R-:W-:Y:S01]  /*02d0*/  SHF.R.U32.HI R11, RZ, 0x1, R0 ;  /* 0x00000001ff0b7819 */ /* 0x000fe20000011600 */
[----:B------:R-:W-:Y:S03]  /*02e0*/  BSSY.RECONVERGENT B0, `(.L_x_15) ;  /* 0x000000d000007945 */ /* 0x000fe60003800200 */
[----:B------:R-:W-:-:S13]  /*02f0*/  ISETP.GE.U32.AND P0, PT, R10, R11, PT ;  /* 0x0000000b0a00720c */ /* 0x000fda0003f06070 */
[----:B0-----:R-:W-:Y:S05]  /*0300*/  @P0 BRA `(.L_x_16) ;  /* 0x0000000000280947 */ /* 0x001fea0003800000 */
[C---:B------:R-:W-:Y:S01]  /*0310*/  IMAD R3, R11.reuse, 0x4, R5 ;  /* 0x000000040b037824 */ /* 0x040fe200078e0205 */
[----:B------:R-:W-:Y:S01]  /*0320*/  LDS R6, [R5] ;  /* 0x0000000005067984 */ /* 0x000fe20000000800 */
[----:B------:R-:W-:-:S04]  /*0330*/  IMAD R7, R11, 0x4, R4 ;  /* 0x000000040b077824 */ /* 0x000fc800078e0204 */
[----:B------:R-:W0:Y:S02]  /*0340*/  LDS R3, [R3] ;  /* 0x0000000003037984 */ /* 0x000e240000000800 */
[----:B0-----:R-:W-:-:S05]  /*0350*/  FADD R6, R3, R6 ;  /* 0x0000000603067221 */ /* 0x001fca0000000000 */
[----:B------:R-:W-:Y:S04]  /*0360*/  STS [R5], R6 ;  /* 0x0000000605007388 */ /* 0x000fe80000000800 */
[----:B------:R-:W-:Y:S04]  /*0370*/  LDS R7, [R7] ;  /* 0x0000000007077984 */ /* 0x000fe80000000800 */
[----:B------:R-:W0:Y:S02]  /*0380*/  LDS R8, [R4] ;  /* 0x0000000004087984 */ /* 0x000e240000000800 */
[----:B0-----:R-:W-:-:S05]  /*0390*/  FADD R9, R7, R8 ;  /* 0x0000000807097221 */ /* 0x001fca0000000000 */
[----:B------:R0:W-:Y:S02]  /*03a0*/  STS [R4], R9 ;  /* 0x0000000904007388 */ /* 0x0001e40000000800 */
.L_x_16:
[----:B------:R-:W-:Y:S05]  /*03b0*/  BSYNC.RECONVERGENT B0 ;  /* 0x0000000000007941 */ /* 0x000fea0003800200 */
.L_x_15:
[----:B------:R-:W-:Y:S01]  /*03c0*/  BAR.SYNC.DEFER_BLOCKING 0x0 ;  /* 0x0000000000007b1d */ /* 0x000fe20000010000 */
[----:B------:R-:W-:Y:S01]  /*03d0*/  ISETP.GT.U32.AND P0, PT, R0, 0x3, PT ;  /* 0x000000030000780c */ /* 0x000fe20003f04070 */
[----:B------:R-:W-:-:S12]  /*03e0*/  IMAD.MOV.U32 R0, RZ, RZ, R11 ;  /* 0x000000ffff007224 */ /* 0x000fd800078e000b */
[----:B------:R-:W-:Y:S05]  /*03f0*/  @P0 BRA `(.L_x_17) ;  /* 0xfffffffc00b40947 */ /* 0x000fea000383ffff */
.L_x_14:
[----:B------:R-:W-:-:S13]  /*0400*/  ISETP.NE.AND P0, PT, R10, RZ, PT ;  /* 0x000000ff0a00720c */ /* 0x000fda0003f05270 */
[----:B------:R-:W-:Y:S05]  /*0410*/  @P0 EXIT ;  /* 0x000000000000094d */ /* 0x000fea0003800000 */
[----:B------:R-:W1:Y:S01]  /*0420*/  S2UR UR5, SR_CgaCtaId ;  /* 0x00000000000579c3 */ /* 0x000e620000008800 */
[----:B------:R-:W-:Y:S02]  /*0430*/  UMOV UR4, 0x400 ;  /* 0x0000040000047882 */ /* 0x000fe40000000000 */
[----:B-1----:R-:W-:Y:S01]  /*0440*/  ULEA UR4, UR5, UR4, 0x18 ;  /* 0x0000000405047291 */ /* 0x002fe2000f8ec0ff */
[----:B------:R-:W1:Y:S08]  /*0450*/  LDCU UR5, c[0x0][0x390] ;  /* 0x00007200ff0577ac */ /* 0x000e700008000800 */
[----:B------:R-:W2:Y:S01]  /*0460*/  LDS R0, [UR4] ;  /* 0x00000004ff007984 */ /* 0x000ea20008000800 */
[----:B-1----:R-:W-:-:S04]  /*0470*/  I2FP.F32.S32 R3, UR5 ;  /* 0x0000000500037c45 */ /* 0x002fc80008201400 */
[----:B0-----:R-:W0:Y:S02]  /*0480*/  MUFU.RCP R4, R3 ;  /* 0x0000000300047308 */ /* 0x001e240000001000 */
[----:B0-----:R-:W-:-:S04]  /*0490*/  FFMA R5, -R3, R4, 1 ;  /* 0x3f80000003057423 */ /* 0x001fc80000000104 */
[----:B------:R-:W-:Y:S02]  /*04a0*/  FFMA R5, R4, R5, R4 ;  /* 0x0000000504057223 */ /* 0x000fe40000000004 */
[----:B--2---:R-:W0:Y:S02]  /*04b0*/  FCHK P0, R0, R3 ;  /* 0x0000000300007302 */ /* 0x004e240000000000 */
[----:B------:R-:W-:-:S04]  /*04c0*/  FFMA R4, R0, R5, RZ ;  /* 0x0000000500047223 */ /* 0x000fc800000000ff */
[----:B------:R-:W-:-:S04]  /*04d0*/  FFMA R6, -R3, R4, R0 ;  /* 0x0000000403067223 */ /* 0x000fc80000000100 */
[----:B------:R-:W-:Y:S01]  /*04e0*/  FFMA R4, R5, R6, R4 ;  /* 0x0000000605047223 */ /* 0x000fe20000000004 */
[----:B0-----:R-:W-:Y:S06]  /*04f0*/  @!P0 BRA `(.L_x_18) ;  /* 0x00000000000c8947 */ /* 0x001fec0003800000 */
[----:B------:R-:W-:-:S07]  /*0500*/  MOV R6, 0x520 ;  /* 0x0000052000067802 */ /* 0x000fce0000000f00 */
[----:B------:R-:W-:Y:S05]  /*0510*/  CALL.REL.NOINC `($__internal_1_$__cuda_sm3x_div_rn_noftz_f32_slowpath) ;  /* 0x0000000000f87944 */ /* 0x000fea0003c00000 */
[----:B------:R-:W-:-:S07]  /*0520*/  MOV R4, R0 ;  /* 0x0000000000047202 */ /* 0x000fce0000000f00 */
.L_x_18:
[----:B------:R-:W0:Y:S01]  /*0530*/  S2UR UR5, SR_CgaCtaId ;  /* 0x00000000000579c3 */ /* 0x000e220000008800 */
[----:B------:R-:W-:Y:S01]  /*0540*/  UMOV UR4, 0x400 ;  /* 0x0000040000047882 */ /* 0x000fe20000000000 */
[----:B------:R-:W1:Y:S02]  /*0550*/  MUFU.RCP R0, R3 ;  /* 0x0000000300007308 */ /* 0x000e640000001000 */
[----:B-1----:R-:W-:-:S04]  /*0560*/  FFMA R5, -R3, R0, 1 ;  /* 0x3f80000003057423 */ /* 0x002fc80000000100 */
[----:B------:R-:W-:Y:S01]  /*0570*/  FFMA R0, R0, R5, R0 ;  /* 0x0000000500007223 */ /* 0x000fe20000000000 */
[----:B0-----:R-:W-:-:S09]  /*0580*/  ULEA UR4, UR5, UR4, 0x18 ;  /* 0x0000000405047291 */ /* 0x001fd2000f8ec0ff */
[----:B------:R-:W0:Y:S02]  /*0590*/  LDS R6, [UR4+0x400] ;  /* 0x00040004ff067984 */ /* 0x000e240008000800 */
[----:B0-----:R-:W0:Y:S01]  /*05a0*/  FCHK P0, R6, R3 ;  /* 0x0000000306007302 */ /* 0x001e220000000000 */
[----:B------:R-:W-:-:S04]  /*05b0*/  FFMA R5, R0, R6, RZ ;  /* 0x0000000600057223 */ /* 0x000fc800000000ff */
[----:B------:R-:W-:-:S04]  /*05c0*/  FFMA R8, -R3, R5, R6 ;  /* 0x0000000503087223 */ /* 0x000fc80000000106 */
[----:B------:R-:W-:Y:S01]  /*05d0*/  FFMA R5, R0, R8, R5 ;  /* 0x0000000800057223 */ /* 0x000fe20000000005 */
[----:B0-----:R-:W-:Y:S06]  /*05e0*/  @!P0 BRA `(.L_x_19) ;  /* 0x0000000000108947 */ /* 0x001fec0003800000 */
[----:B------:R-:W-:Y:S01]  /*05f0*/  IMAD.MOV.U32 R0, RZ, RZ, R6 ;  /* 0x000000ffff007224 */ /* 0x000fe200078e0006 */
[----:B------:R-:W-:-:S07]  /*0600*/  MOV R6, 0x620 ;  /* 0x0000062000067802 */ /* 0x000fce0000000f00 */
[----:B------:R-:W-:Y:S05]  /*0610*/  CALL.REL.NOINC `($__internal_1_$__cuda_sm3x_div_rn_noftz_f32_slowpath) ;  /* 0x0000000000b87944 */ /* 0x000fea0003c00000 */
[----:B------:R-:W-:-:S07]  /*0620*/  IMAD.MOV.U32 R5, RZ, RZ, R0 ;  /* 0x000000ffff057224 */ /* 0x000fce00078e0000 */
.L_x_19:
[----:B------:R-:W0:Y:S01]  /*0630*/  LDC.64 R6, c[0x0][0x398] ;  /* 0x0000e600ff067b82 */ /* 0x000e220000000a00 */
[----:B------:R-:W-:-:S05]  /*0640*/  FFMA R5, -R4, R4, R5 ;  /* 0x0000000404057223 */ /* 0x000fca0000000105 */
[----:B------:R-:W-:-:S04]  /*0650*/  FMNMX R8, RZ, R5, !PT ;  /* 0x00000005ff087209 */ /* 0x000fc80007800000 */
[----:B------:R1:W2:Y:S01]  /*0660*/  MUFU.RSQ R3, R8 ;  /* 0x0000000800037308 */ /* 0x0002a20000001400 */
[----:B------:R-:W-:-:S05]  /*0670*/  VIADD R0, R8, 0xf3000000 ;  /* 0xf300000008007836 */ /* 0x000fca0000000000 */
[----:B------:R-:W-:Y:S01]  /*0680*/  ISETP.GT.U32.AND P0, PT, R0, 0x727fffff, PT ;  /* 0x727fffff0000780c */ /* 0x000fe20003f04070 */
[----:B0-----:R-:W-:-:S05]  /*0690*/  IMAD.WIDE.U32 R6, R2, 0x4, R6 ;  /* 0x0000000402067825 */ /* 0x001fca00078e0006 */
[----:B------:R1:W-:Y:S07]  /*06a0*/  STG.E desc[UR8][R6.64], R4 ;  /* 0x0000000406007986 */ /* 0x0003ee000c101908 */
[----:B--2---:R-:W-:Y:S05]  /*06b0*/  @!P0 BRA `(.L_x_20) ;  /* 0x0000000000108947 */ /* 0x004fea0003800000 */
[----:B-1----:R-:W-:-:S07]  /*06c0*/  MOV R6, 0x6e0 ;  /* 0x000006e000067802 */ /* 0x002fce0000000f00 */
[----:B------:R-:W-:Y:S05]  /*06d0*/  CALL.REL.NOINC `($__internal_0_$__cuda_sm20_sqrt_rn_f32_slowpath) ;  /* 0x0000000000287944 */ /* 0x000fea0003c00000 */
[----:B------:R-:W-:Y:S01]  /*06e0*/  MOV R7, R3 ;  /* 0x0000000300077202 */ /* 0x000fe20000000f00 */
[----:B------:R-:W-:Y:S06]  /*06f0*/  BRA `(.L_x_21) ;  /* 0x0000000000107947 */ /* 0x000fec0003800000 */
.L_x_20:
[----:B-1----:R-:W-:Y:S01]  /*0700*/  FMUL.FTZ R7, R8, R3 ;  /* 0x0000000308077220 */ /* 0x002fe20000410000 */
[----:B------:R-:W-:-:S03]  /*0710*/  FMUL.FTZ R3, R3, 0.5 ;  /* 0x3f00000003037820 */ /* 0x000fc60000410000 */
[----:B------:R-:W-:-:S04]  /*0720*/  FFMA R0, -R7, R7, R8 ;  /* 0x0000000707007223 */ /* 0x000fc80000000108 */
[----:B------:R-:W-:-:S07]  /*0730*/  FFMA R7, R0, R3, R7 ;  /* 0x0000000300077223 */ /* 0x000fce0000000007 */
.L_x_21:
[----:B------:R-:W0:Y:S02]  /*0740*/  LDC.64 R4, c[0x0][0x3a0] ;  /* 0x0000e800ff047b82 */ /* 0x000e240000000a00 */
[----:B0-----:R-:W-:-:S05]  /*0750*/  IMAD.WIDE.U32 R2, R2, 0x4, R4 ;  /* 0x0000000402027825 */ /* 0x001fca00078e0004 */
[----:B------:R-:W-:Y:S01]  /*0760*/  STG.E desc[UR8][R2.64], R7 ;  /* 0x0000000702007986 */ /* 0x000fe2000c101908 */
[----:B------:R-:W-:Y:S05]  /*0770*/  EXIT ;  /* 0x000000000000794d */ /* 0x000fea0003800000 */
        .weak           $__internal_0_$__cuda_sm20_sqrt_rn_f32_slowpath
        .type           $__internal_0_$__cuda_sm20_sqrt_rn_f32_slowpath,@function
        .size           $__internal_0_$__cuda_sm20_sqrt_rn_f32_slowpath,($__internal_1_$__cuda_sm3x_div_rn_noftz_f32_slowpath - $__internal_0_$__cuda_sm20_sqrt_rn_f32_slowpath)
$__internal_0_$__cuda_sm20_sqrt_rn_f32_slowpath:
[----:B------:R-:W-:-:S13]  /*0780*/  LOP3.LUT P0, RZ, R8, 0x7fffffff, RZ, 0xc0, !PT ;  /* 0x7fffffff08ff7812 */ /* 0x000fda000780c0ff */
[----:B------:R-:W-:Y:S01]  /*0790*/  @!P0 IMAD.MOV.U32 R3, RZ, RZ, R8 ;  /* 0x000000ffff038224 */ /* 0x000fe200078e0008 */
[----:B------:R-:W-:Y:S06]  /*07a0*/  @!P0 BRA `(.L_x_22) ;  /* 0x0000000000488947 */ /* 0x000fec0003800000 */
[----:B------:R-:W-:Y:S01]  /*07b0*/  FSETP.GEU.FTZ.AND P0, PT, R8, RZ, PT ;  /* 0x000000ff0800720b */ /* 0x000fe20003f1e000 */
[----:B------:R-:W-:-:S12]  /*07c0*/  IMAD.MOV.U32 R0, RZ, RZ, R8 ;  /* 0x000000ffff007224 */ /* 0x000fd800078e0008 */
[----:B------:R-:W-:Y:S01]  /*07d0*/  @!P0 IMAD.MOV.U32 R3, RZ, RZ, 0x7fffffff ;  /* 0x7fffffffff038424 */ /* 0x000fe200078e00ff */
[----:B------:R-:W-:Y:S06]  /*07e0*/  @!P0 BRA `(.L_x_22) ;  /* 0x0000000000388947 */ /* 0x000fec0003800000 */
[----:B------:R-:W-:-:S13]  /*07f0*/  FSETP.GTU.FTZ.AND P0, PT, |R0|, +INF , PT ;  /* 0x7f8000000000780b */ /* 0x000fda0003f1c200 */
[----:B------:R-:W-:Y:S01]  /*0800*/  @P0 FADD.FTZ R3, R0, 1 ;  /* 0x3f80000000030421 */ /* 0x000fe20000010000 */
[----:B------:R-:W-:Y:S06]  /*0810*/  @P0 BRA `(.L_x_22) ;  /* 0x00000000002c0947 */ /* 0x000fec0003800000 */
[----:B------:R-:W-:-:S13]  /*0820*/  FSETP.NEU.FTZ.AND P0, PT, |R0|, +INF , PT ;  /* 0x7f8000000000780b */ /* 0x000fda0003f1d200 */
[----:B------:R-:W-:Y:S01]  /*0830*/  @!P0 MOV R3, R0 ;  /* 0x0000000000038202 */ /* 0x000fe20000000f00 */
[----:B------:R-:W-:Y:S06]  /*0840*/  @!P0 BRA `(.L_x_22) ;  /* 0x0000000000208947 */ /* 0x000fec0003800000 */
[----:B------:R-:W-:-:S04]  /*0850*/  FFMA R0, R0, 1.84467440737095516160e+19, RZ ;  /* 0x5f80000000007823 */ /* 0x000fc800000000ff */
[----:B------:R-:W0:Y:S02]  /*0860*/  MUFU.RSQ R3, R0 ;  /* 0x0000000000037308 */ /* 0x000e240000001400 */
[----:B0-----:R-:W-:Y:S01]  /*0870*/  FMUL.FTZ R5, R0, R3 ;  /* 0x0000000300057220 */ /* 0x001fe20000410000 */
[----:B------:R-:W-:-:S03]  /*0880*/  FMUL.FTZ R3, R3, 0.5 ;  /* 0x3f00000003037820 */ /* 0x000fc60000410000 */
[----:B------:R-:W-:-:S04]  /*0890*/  FADD.FTZ R4, -R5, -RZ ;  /* 0x800000ff05047221 */ /* 0x000fc80000010100 */
[----:B------:R-:W-:-:S04]  /*08a0*/  FFMA R4, R5, R4, R0 ;  /* 0x0000000405047223 */ /* 0x000fc80000000000 */
[----:B------:R-:W-:-:S04]  /*08b0*/  FFMA R3, R4, R3, R5 ;  /* 0x0000000304037223 */ /* 0x000fc80000000005 */
[----:B------:R-:W-:-:S07]  /*08c0*/  FMUL.FTZ R3, R3, 2.3283064365386962891e-10 ;  /* 0x2f80000003037820 */ /* 0x000fce0000410000 */
.L_x_22:
[----:B------:R-:W-:Y:S02]  /*08d0*/  IMAD.MOV.U32 R4, RZ, RZ, R6 ;  /* 0x000000ffff047224 */ /* 0x000fe400078e0006 */
[----:B------:R-:W-:-:S04]  /*08e0*/  IMAD.MOV.U32 R5, RZ, RZ, 0x0 ;  /* 0x00000000ff057424 */ /* 0x000fc800078e00ff */
[----:B------:R-:W-:Y:S05]  /*08f0*/  RET.REL.NODEC R4 `(_Z17window_stats_lastPKfiiiPfS1_) ;  /* 0xfffffff404c07950 */ /* 0x000fea0003c3ffff */
        .weak           $__internal_1_$__cuda_sm3x_div_rn_noftz_f32_slowpath
        .type           $__internal_1_$__cuda_sm3x_div_rn_noftz_f32_slowpath,@function
        .size           $__internal_1_$__cuda_sm3x_div_rn_noftz_f32_slowpath,(.L_x_71 - $__internal_1_$__cuda_sm3x_div_rn_noftz_f32_slowpath)
$__internal_1_$__cuda_sm3x_div_rn_noftz_f32_slowpath:
[--C-:B------:R-:W-:Y:S02]  /*0900*/  SHF.R.U32.HI R7, RZ, 0x17, R3.reuse ;  /* 0x00000017ff077819 */ /* 0x100fe40000011603 */
[----:B------:R-:W-:Y:S02]  /*0910*/  SHF.R.U32.HI R5, RZ, 0x17, R0 ;  /* 0x00000017ff057819 */ /* 0x000fe40000011600 */
[----:B------:R-:W-:Y:S02]  /*0920*/  LOP3.LUT R12, R7, 0xff, RZ, 0xc0, !PT ;  /* 0x000000ff070c7812 */ /* 0x000fe400078ec0ff */
[----:B------:R-:W-:Y:S01]  /*0930*/  LOP3.LUT R10, R5, 0xff, RZ, 0xc0, !PT ;  /* 0x000000ff050a7812 */ /* 0x000fe200078ec0ff */
[----:B------:R-:W-:Y:S02]  /*0940*/  IMAD.MOV.U32 R5, RZ, RZ, R3 ;  /* 0x000000ffff057224 */ /* 0x000fe400078e0003 */
[----:B------:R-:W-:Y:S01]  /*0950*/  VIADD R9, R12, 0xffffffff ;  /* 0xffffffff0c097836 */ /* 0x000fe20000000000 */
[----:B------:R-:W-:-:S04]  /*0960*/  IADD3 R8, PT, PT, R10, -0x1, RZ ;  /* 0xffffffff0a087810 */ /* 0x000fc80007ffe0ff */
[----:B------:R-:W-:-:S04]  /*0970*/  ISETP.GT.U32.AND P0, PT, R9, 0xfd, PT ;  /* 0x000000fd0900780c */ /* 0x000fc80003f04070 */
[----:B------:R-:W-:-:S13]  /*0980*/  ISETP.GT.U32.OR P0, PT, R8, 0xfd, P0 ;  /* 0x000000fd0800780c */ /* 0x000fda0000704470 */
[----:B------:R-:W-:Y:S01]  /*0990*/  @!P0 IMAD.MOV.U32 R7, RZ, RZ, RZ ;  /* 0x000000ffff078224 */ /* 0x000fe200078e00ff */
[----:B------:R-:W-:Y:S06]  /*09a0*/  @!P0 BRA `(.L_x_23) ;  /* 0x00000000005c8947 */ /* 0x000fec0003800000 */
[----:B------:R-:W-:Y:S02]  /*09b0*/  FSETP.GTU.FTZ.AND P0, PT, |R0|, +INF , PT ;  /* 0x7f8000000000780b */ /* 0x000fe40003f1c200 */
[----:B------:R-:W-:-:S04]  /*09c0*/  FSETP.GTU.FTZ.AND P1, PT, |R3|, +INF , PT ;  /* 0x7f8000000300780b */ /* 0x000fc80003f3c200 */
[----:B------:R-:W-:-:S13]  /*09d0*/  PLOP3.LUT P0, PT, P0, P1, PT, 0xf8, 0x8f ;  /* 0x00000000008f781c */ /* 0x000fda0000703f70 */
[----:B------:R-:W-:Y:S05]  /*09e0*/  @P0 BRA `(.L_x_24) ;  /* 0x0000000400440947 */ /* 0x000fea0003800000 */
[----:B------:R-:W-:-:S13]  /*09f0*/  LOP3.LUT P0, RZ, R5, 0x7fffffff, R0, 0xc8, !PT ;  /* 0x7fffffff05ff7812 */ /* 0x000fda000780c800 */
[----:B------:R-:W-:Y:S05]  /*0a00*/  @!P0 BRA `(.L_x_25) ;  /* 0x0000000400348947 */ /* 0x000fea0003800000 */
[C---:B------:R-:W-:Y:S02]  /*0a10*/  FSETP.NEU.FTZ.AND P2, PT, |R0|.reuse, +INF , PT ;  /* 0x7f8000000000780b */ /* 0x040fe40003f5d200 */
[----:B------:R-:W-:Y:S02]  /*0a20*/  FSETP.NEU.FTZ.AND P1, PT, |R3|, +INF , PT ;  /* 0x7f8000000300780b */ /* 0x000fe40003f3d200 */
[----:B------:R-:W-:-:S11]  /*0a30*/  FSETP.NEU.FTZ.AND P0, PT, |R0|, +INF , PT ;  /* 0x7f8000000000780b */ /* 0x000fd60003f1d200 */
[----:B------:R-:W-:Y:S05]  /*0a40*/  @!P1 BRA !P2, `(.L_x_25) ;  /* 0x0000000400249947 */ /* 0x000fea0005000000 */
[----:B------:R-:W-:-:S04]  /*0a50*/  LOP3.LUT P2, RZ, R0, 0x7fffffff, RZ, 0xc0, !PT ;  /* 0x7fffffff00ff7812 */ /* 0x000fc8000784c0ff */
[----:B------:R-:W-:-:S13]  /*0a60*/  PLOP3.LUT P1, PT, P1, P2, PT, 0x2f, 0xf2 ;  /* 0x0000000000f2781c */ /* 0x000fda0000f24577 */
[----:B------:R-:W-:Y:S05]  /*0a70*/  @P1 BRA `(.L_x_26) ;  /* 0x0000000400101947 */ /* 0x000fea0003800000 */
[----:B------:R-:W-:-:S04]  /*0a80*/  LOP3.LUT P1, RZ, R5, 0x7fffffff, RZ, 0xc0, !PT ;  /* 0x7fffffff05ff7812 */ /* 0x000fc8000782c0ff */
[----:B------:R-:W-:-:S13]  /*0a90*/  PLOP3.LUT P0, PT, P0, P1, PT, 0x2f, 0xf2 ;  /* 0x0000000000f2781c */ /* 0x000fda0000702577 */
[----:B------:R-:W-:Y:S05]  /*0aa0*/  @P0 BRA `(.L_x_27) ;  /* 0x0000000000f80947 */ /* 0x000fea0003800000 */
[----:B------:R-:W-:Y:S02]  /*0ab0*/  ISETP.GE.AND P0, PT, R8, RZ, PT ;  /* 0x000000ff0800720c */ /* 0x000fe40003f06270 */
[----:B------:R-:W-:-:S11]  /*0ac0*/  ISETP.GE.AND P1, PT, R9, RZ, PT ;  /* 0x000000ff0900720c */ /* 0x000fd60003f26270 */
[----:B------:R-:W-:Y:S01]  /*0ad0*/  @P0 IMAD.MOV.U32 R7, RZ, RZ, RZ ;  /* 0x000000ffff070224 */ /* 0x000fe200078e00ff */
[----:B------:R-:W-:Y:S01]  /*0ae0*/  @!P0 MOV R7, 0xffffffc0 ;  /* 0xffffffc000078802 */ /* 0x000fe20000000f00 */
[----:B------:R-:W-:Y:S01]  /*0af0*/  @!P0 FFMA R0, R0, 1.84467440737095516160e+19, RZ ;  /* 0x5f80000000008823 */ /* 0x000fe200000000ff */
[----:B------:R-:W-:-:S03]  /*0b00*/  @!P1 FFMA R5, R3, 1.84467440737095516160e+19, RZ ;  /* 0x5f80000003059823 */ /* 0x000fc600000000ff */
[----:B------:R-:W-:-:S07]  /*0b10*/  @!P1 VIADD R7, R7, 0x40 ;  /* 0x0000004007079836 */ /* 0x000fce0000000000 */
.L_x_23:
[----:B------:R-:W-:-:S05]  /*0b20*/  LEA R8, R12, 0xc0800000, 0x17 ;  /* 0xc08000000c087811 */ /* 0x000fca00078eb8ff */
[----:B------:R-:W-:Y:S02]  /*0b30*/  IMAD.IADD R8, R5, 0x1, -R8 ;  /* 0x0000000105087824 */ /* 0x000fe400078e0a08 */
[----:B------:R-:W-:Y:S02]  /*0b40*/  VIADD R5, R10, 0xffffff81 ;  /* 0xffffff810a057836 */ /* 0x000fe40000000000 */
[----:B------:R0:W1:Y:S01]  /*0b50*/  MUFU.RCP R9, R8 ;  /* 0x0000000800097308 */ /* 0x0000620000001000 */
[----:B------:R-:W-:Y:S01]  /*0b60*/  FADD.FTZ R11, -R8, -RZ ;  /* 0x800000ff080b7221 */ /* 0x000fe20000010100 */
[C---:B------:R-:W-:Y:S01]  /*0b70*/  IMAD R0, R5.reuse, -0x800000, R0 ;  /* 0xff80000005007824 */ /* 0x040fe200078e0200 */
[----:B0-----:R-:W-:-:S04]  /*0b80*/  IADD3 R8, PT, PT, R5, 0x7f, -R12 ;  /* 0x0000007f05087810 */ /* 0x001fc80007ffe80c */
[----:B------:R-:W-:Y:S01]  /*0b90*/  IADD3 R8, PT, PT, R8, R7, RZ ;  /* 0x0000000708087210 */ /* 0x000fe20007ffe0ff */
[----:B-1----:R-:W-:-:S04]  /*0ba0*/  FFMA R10, R9, R11, 1 ;  /* 0x3f800000090a7423 */ /* 0x002fc8000000000b */
[----:B------:R-:W-:-:S04]  /*0bb0*/  FFMA R14, R9, R10, R9 ;  /* 0x0000000a090e7223 */ /* 0x000fc80000000009 */
[----:B------:R-:W-:-:S04]  /*0bc0*/  FFMA R9, R0, R14, RZ ;  /* 0x0000000e00097223 */ /* 0x000fc800000000ff */
[----:B------:R-:W-:-:S04]  /*0bd0*/  FFMA R10, R11, R9, R0 ;  /* 0x000000090b0a7223 */ /* 0x000fc80000000000 */
[----:B------:R-:W-:-:S04]  /*0be0*/  FFMA R9, R14, R10, R9 ;  /* 0x0000000a0e097223 */ /* 0x000fc80000000009 */
[----:B------:R-:W-:-:S04]  /*0bf0*/  FFMA R10, R11, R9, R0 ;  /* 0x000000090b0a7223 */ /* 0x000fc80000000000 */
[----:B------:R-:W-:-:S05]  /*0c00*/  FFMA R0, R14, R10, R9 ;  /* 0x0000000a0e007223 */ /* 0x000fca0000000009 */
[----:B------:R-:W-:-:S04]  /*0c10*/  SHF.R.U32.HI R5, RZ, 0x17, R0 ;  /* 0x00000017ff057819 */ /* 0x000fc80000011600 */
[----:B------:R-:W-:-:S05]  /*0c20*/  LOP3.LUT R5, R5, 0xff, RZ, 0xc0, !PT ;  /* 0x000000ff05057812 */ /* 0x000fca00078ec0ff */
[----:B------:R-:W-:-:S04]  /*0c30*/  IMAD.IADD R11, R5, 0x1, R8 ;  /* 0x00000001050b7824 */ /* 0x000fc800078e0208 */
[----:B------:R-:W-:-:S05]  /*0c40*/  VIADD R5, R11, 0xffffffff ;  /* 0xffffffff0b057836 */ /* 0x000fca0000000000 */
[----:B------:R-:W-:-:S13]  /*0c50*/  ISETP.GE.U32.AND P0, PT, R5, 0xfe, PT ;  /* 0x000000fe0500780c */ /* 0x000fda0003f06070 */
[----:B------:R-:W-:Y:S05]  /*0c60*/  @!P0 BRA `(.L_x_28) ;  /* 0x0000000000808947 */ /* 0x000fea0003800000 */
[----:B------:R-:W-:-:S13]  /*0c70*/  ISETP.GT.AND P0, PT, R11, 0xfe, PT ;  /* 0x000000fe0b00780c */ /* 0x000fda0003f04270 */
[----:B------:R-:W-:Y:S05]  /*0c80*/  @P0 BRA `(.L_x_29) ;  /* 0x00000000006c0947 */ /* 0x000fea0003800000 */
[----:B------:R-:W-:-:S13]  /*0c90*/  ISETP.GE.AND P0, PT, R11, 0x1, PT ;  /* 0x000000010b00780c */ /* 0x000fda0003f06270 */
[----:B------:R-:W-:Y:S05]  /*0ca0*/  @P0 BRA `(.L_x_30) ;  /* 0x0000000000980947 */ /* 0x000fea0003800000 */
[----:B------:R-:W-:Y:S02]  /*0cb0*/  ISETP.GE.AND P0, PT, R11, -0x18, PT ;  /* 0xffffffe80b00780c */ /* 0x000fe40003f06270 */
[----:B------:R-:W-:-:S11]  /*0cc0*/  LOP3.LUT R0, R0, 0x80000000, RZ, 0xc0, !PT ;  /* 0x8000000000007812 */ /* 0x000fd600078ec0ff */
[----:B------:R-:W-:Y:S05]  /*0cd0*/  @!P0 BRA `(.L_x_30) ;  /* 0x00000000008c8947 */ /* 0x000fea0003800000 */
[CCC-:B------:R-:W-:Y:S01]  /*0ce0*/  FFMA.RZ R5, R14.reuse, R10.reuse, R9.reuse ;  /* 0x0000000a0e057223 */ /* 0x1c0fe2000000c009 */
[CCC-:B------:R-:W-:Y:S01]  /*0cf0*/  FFMA.RM R8, R14.reuse, R10.reuse, R9.reuse ;  /* 0x0000000a0e087223 */ /* 0x1c0fe20000004009 */
[C---:B------:R-:W-:Y:S02]  /*0d00*/  ISETP.NE.AND P2, PT, R11.reuse, RZ, PT ;  /* 0x000000ff0b00720c */ /* 0x040fe40003f45270 */
[----:B------:R-:W-:Y:S02]  /*0d10*/  ISETP.NE.AND P1, PT, R11, RZ, PT ;  /* 0x000000ff0b00720c */ /* 0x000fe40003f25270 */
[----:B------:R-:W-:Y:S01]  /*0d20*/  LOP3.LUT R7, R5, 0x7fffff, RZ, 0xc0, !PT ;  /* 0x007fffff05077812 */ /* 0x000fe200078ec0ff */
[----:B------:R-:W-:Y:S01]  /*0d30*/  FFMA.RP R5, R14, R10, R9 ;  /* 0x0000000a0e057223 */ /* 0x000fe20000008009 */
[----:B------:R-:W-:Y:S01]  /*0d40*/  IADD3 R10, PT, PT, R11, 0x20, RZ ;  /* 0x000000200b0a7810 */ /* 0x000fe20007ffe0ff */
[----:B------:R-:W-:Y:S01]  /*0d50*/  IMAD.MOV R9, RZ, RZ, -R11 ;  /* 0x000000ffff097224 */ /* 0x000fe200078e0a0b */
[----:B------:R-:W-:-:S02]  /*0d60*/  LOP3.LUT R7, R7, 0x800000, RZ, 0xfc, !PT ;  /* 0x0080000007077812 */ /* 0x000fc400078efcff */
[----:B------:R-:W-:Y:S02]  /*0d70*/  FSETP.NEU.FTZ.AND P0, PT, R5, R8, PT ;  /* 0x000000080500720b */ /* 0x000fe40003f1d000 */
[----:B------:R-:W-:Y:S02]  /*0d80*/  SHF.L.U32 R10, R7, R10, RZ ;  /* 0x0000000a070a7219 */ /* 0x000fe400000006ff */
[----:B------:R-:W-:Y:S02]  /*0d90*/  SEL R8, R9, RZ, P2 ;  /* 0x000000ff09087207 */ /* 0x000fe40001000000 */
[----:B------:R-:W-:Y:S02]  /*0da0*/  ISETP.NE.AND P1, PT, R10, RZ, P1 ;  /* 0x000000ff0a00720c */ /* 0x000fe40000f25270 */
[----:B------:R-:W-:Y:S02]  /*0db0*/  SHF.R.U32.HI R8, RZ, R8, R7 ;  /* 0x00000008ff087219 */ /* 0x000fe40000011607 */
[----:B------:R-:W-:-:S02]  /*0dc0*/  PLOP3.LUT P0, PT, P0, P1, PT, 0xf8, 0x8f ;  /* 0x00000000008f781c */ /* 0x000fc40000703f70 */
[----:B------:R-:W-:Y:S02]  /*0dd0*/  SHF.R.U32.HI R10, RZ, 0x1, R8 ;  /* 0x00000001ff0a7819 */ /* 0x000fe40000011608 */
[----:B------:R-:W-:-:S04]  /*0de0*/  SEL R5, RZ, 0x1, !P0 ;  /* 0x00000001ff057807 */ /* 0x000fc80004000000 */
[----:B------:R-:W-:-:S04]  /*0df0*/  LOP3.LUT R5, R5, 0x1, R10, 0xf8, !PT ;  /* 0x0000000105057812 */ /* 0x000fc800078ef80a */
[----:B------:R-:W-:-:S05]  /*0e00*/  LOP3.LUT R5, R5, R8, RZ, 0xc0, !PT ;  /* 0x0000000805057212 */ /* 0x000fca00078ec0ff */
[----:B------:R-:W-:-:S05]  /*0e10*/  IMAD.IADD R5, R10, 0x1, R5 ;  /* 0x000000010a057824 */ /* 0x000fca00078e0205 */
[----:B------:R-:W-:Y:S01]  /*0e20*/  LOP3.LUT R0, R5, R0, RZ, 0xfc, !PT ;  /* 0x0000000005007212 */ /* 0x000fe200078efcff */
[----:B------:R-:W-:Y:S06]  /*0e30*/  BRA `(.L_x_30) ;  /* 0x0000000000347947 */ /* 0x000fec0003800000 */
.L_x_29:
[----:B------:R-:W-:-:S04]  /*0e40*/  LOP3.LUT R0, R0, 0x80000000, RZ, 0xc0, !PT ;  /* 0x8000000000007812 */ /* 0x000fc800078ec0ff */
[----:B------:R-:W-:Y:S01]  /*0e50*/  LOP3.LUT R0, R0, 0x7f800000, RZ, 0xfc, !PT ;  /* 0x7f80000000007812 */ /* 0x000fe200078efcff */
[----:B------:R-:W-:Y:S06]  /*0e60*/  BRA `(.L_x_30) ;  /* 0x0000000000287947 */ /* 0x000fec0003800000 */
.L_x_28:
[----:B------:R-:W-:Y:S01]  /*0e70*/  LEA R0, R8, R0, 0x17 ;  /* 0x0000000008007211 */ /* 0x000fe200078eb8ff */
[----:B------:R-:W-:Y:S06]  /*0e80*/  BRA `(.L_x_30) ;  /* 0x0000000000207947 */ /* 0x000fec0003800000 */
.L_x_27:
[----:B------:R-:W-:-:S04]  /*0e90*/  LOP3.LUT R0, R5, 0x80000000, R0, 0x48, !PT ;  /* 0x8000000005007812 */ /* 0x000fc800078e4800 */
[----:B------:R-:W-:Y:S01]  /*0ea0*/  LOP3.LUT R0, R0, 0x7f800000, RZ, 0xfc, !PT ;  /* 0x7f80000000007812 */ /* 0x000fe200078efcff */
[----:B------:R-:W-:Y:S06]  /*0eb0*/  BRA `(.L_x_30) ;  /* 0x0000000000147947 */ /* 0x000fec0003800000 */
.L_x_26:
[----:B------:R-:W-:Y:S01]  /*0ec0*/  LOP3.LUT R0, R5, 0x80000000, R0, 0x48, !PT ;  /* 0x8000000005007812 */ /* 0x000fe200078e4800 */
[----:B------:R-:W-:Y:S06]  /*0ed0*/  BRA `(.L_x_30) ;  /* 0x00000000000c7947 */ /* 0x000fec0003800000 */
.L_x_25:
[----:B------:R-:W0:Y:S01]  /*0ee0*/  MUFU.RSQ R0, -QNAN ;  /* 0xffc0000000007908 */ /* 0x000e220000001400 */
[----:B------:R-:W-:Y:S05]  /*0ef0*/  BRA `(.L_x_30) ;  /* 0x0000000000047947 */ /* 0x000fea0003800000 */
.L_x_24:
[----:B------:R-:W-:-:S07]  /*0f00*/  FADD.FTZ R0, R0, R3 ;  /* 0x0000000300007221 */ /* 0x000fce0000010000 */
.L_x_30:
[----:B------:R-:W-:-:S04]  /*0f10*/  IMAD.MOV.U32 R7, RZ, RZ, 0x0 ;  /* 0x00000000ff077424 */ /* 0x000fc800078e00ff */
[----:B0-----:R-:W-:Y:S05]  /*0f20*/  RET.REL.NODEC R6 `(_Z17window_stats_lastPKfiiiPfS1_) ;  /* 0xfffffff006347950 */ /* 0x001fea0003c3ffff */
.L_x_31:
        /* <DEDUP_REMOVED lines=13> */
.L_x_71:


//--------------------- .text._Z12matvecDotCosPKfS0_Pfii --------------------------
	.section	.text._Z12matvecDotCosPKfS0_Pfii,"ax",@progbits
	.align	128
        .global         _Z12matvecDotCosPKfS0_Pfii
        .type           _Z12matvecDotCosPKfS0_Pfii,@function
        .size           _Z12matvecDotCosPKfS0_Pfii,(.L_x_76 - _Z12matvecDotCosPKfS0_Pfii)
        .other          _Z12matvecDotCosPKfS0_Pfii,@"STO_CUDA_ENTRY STV_DEFAULT"
_Z12matvecDotCosPKfS0_Pfii:
.text._Z12matvecDotCosPKfS0_Pfii:
[----:B------:R-:W-:Y:S01]  /*0000*/  LDC R1, c[0x0][0x37c] ;  /* 0x0000df00ff017b82 */ /* 0x000fe20000000800 */
[----:B------:R-:W0:Y:S07]  /*0010*/  S2R R3, SR_TID.X ;  /* 0x0000000000037919 */ /* 0x000e2e0000002100 */
[----:B------:R-:W0:Y:S01]  /*0020*/  S2UR UR4, SR_CTAID.X ;  /* 0x00000000000479c3 */ /* 0x000e220000002500 */
[----:B------:R-:W1:Y:S07]  /*0030*/  LDCU UR5, c[0x0][0x398] ;  /* 0x00007300ff0577ac */ /* 0x000e6e0008000800 */
[----:B------:R-:W0:Y:S02]  /*0040*/  LDC R0, c[0x0][0x360] ;  /* 0x0000d800ff007b82 */ /* 0x000e240000000800 */
[----:B0-----:R-:W-:-:S05]  /*0050*/  IMAD R0, R0, UR4, R3 ;  /* 0x0000000400007c24 */ /* 0x001fca000f8e0203 */
[----:B-1----:R-:W-:-:S13]  /*0060*/  ISETP.GE.AND P0, PT, R0, UR5, PT ;  /* 0x0000000500007c0c */ /* 0x002fda000bf06270 */
[----:B------:R-:W-:Y:S05]  /*0070*/  @P0 EXIT ;  /* 0x000000000000094d */ /* 0x000fea0003800000 */
[----:B------:R-:W0:Y:S01]  /*0080*/  LDCU UR8, c[0x0][0x39c] ;  /* 0x00007380ff0877ac */ /* 0x000e220008000800 */
[----:B------:R-:W-:Y:S01]  /*0090*/  HFMA2 R15, -RZ, RZ, 0, 0 ;  /* 0x00000000ff0f7431 */ /* 0x000fe200000001ff */
[----:B------:R-:W1:Y:S01]  /*00a0*/  LDCU.64 UR16, c[0x0][0x358] ;  /* 0x00006b00ff1077ac */ /* 0x000e620008000a00 */
[----:B0-----:R-:W-:-:S09]  /*00b0*/  UISETP.GE.AND UP0, UPT, UR8, 0x1, UPT ;  /* 0x000000010800788c */ /* 0x001fd2000bf06270 */
[----:B-1----:R-:W-:Y:S05]  /*00c0*/  BRA.U !UP0, `(.L_x_32) ;  /* 0x0000000908647547 */ /* 0x002fea000b800000 */
[----:B------:R-:W-:Y:S02]  /*00d0*/  UISETP.GE.U32.AND UP1, UPT, UR8, 0x10, UPT ;  /* 0x000000100800788c */ /* 0x000fe4000bf26070 */
[----:B------:R-:W-:Y:S01]  /*00e0*/  IMAD R7, R0, UR8, RZ ;  /* 0x0000000800077c24 */ /* 0x000fe2000f8e02ff */
[----:B------:R-:W-:Y:S01]  /*00f0*/  ULOP3.LUT UR9, UR8, 0xf, URZ, 0xc0, !UPT ;  /* 0x0000000f08097892 */ /* 0x000fe2000f8ec0ff */
[----:B------:R-:W-:Y:S02]  /*0100*/  MOV R15, RZ ;  /* 0x000000ff000f7202 */ /* 0x000fe40000000f00 */
[----:B------:R-:W-:Y:S01]  /*0110*/  MOV R8, RZ ;  /* 0x000000ff00087202 */ /* 0x000fe20000000f00 */
[----:B------:R-:W-:Y:S02]  /*0120*/  UISETP.NE.AND UP0, UPT, UR9, URZ, UPT ;  /* 0x000000ff0900728c */ /* 0x000fe4000bf05270 */
[----:B------:R-:W-:Y:S09]  /*0130*/  BRA.U !UP1, `(.L_x_33) ;  /* 0x0000000509147547 */ /* 0x000ff2000b800000 */
[----:B------:R-:W0:Y:S01]  /*0140*/  LDCU.128 UR12, c[0x0][0x380] ;  /* 0x00007000ff0c77ac */ /* 0x000e220008000c00 */
[----:B------:R-:W-:Y:S02]  /*0150*/  MOV R15, RZ ;  /* 0x000000ff000f7202 */ /* 0x000fe40000000f00 */
[----:B------:R-:W-:Y:S01]  /*0160*/  MOV R6, R7 ;  /* 0x0000000700067202 */ /* 0x000fe20000000f00 */
[----:B------:R-:W-:-:S04]  /*0170*/  ULOP3.LUT UR10, UR8, 0x7ffffff0, URZ, 0xc0, !UPT ;  /* 0x7ffffff0080a7892 */ /* 0x000fc8000f8ec0ff */
[----:B------:R-:W-:Y:S02]  /*0180*/  UIADD3 UR11, UPT, UPT, -UR10, URZ, URZ ;  /* 0x000000ff0a0b7290 */ /* 0x000fe4000fffe1ff */
[----:B------:R-:W-:Y:S01]  /*0190*/  MOV R8, UR10 ;  /* 0x0000000a00087c02 */ /* 0x000fe20008000f00 */
[----:B0-----:R-:W-:Y:S02]  /*01a0*/  UIADD3 UR4, UP2, UPT, UR14, 0x20, URZ ;  /* 0x000000200e047890 */ /* 0x001fe4000ff5e0ff */
[----:B------:R-:W-:Y:S02]  /*01b0*/  UIADD3 UR6, UP1, UPT, UR12, 0x20, URZ ;  /* 0x000000200c067890 */ /* 0x000fe4000ff3e0ff */
[----:B------:R-:W-:Y:S02]  /*01c0*/  UIADD3.X UR5, UPT, UPT, URZ, UR15, URZ, UP2, !UPT ;  /* 0x0000000fff057290 */ /* 0x000fe400097fe4ff */
[----:B------:R-:W-:Y:S01]  /*01d0*/  MOV R2, UR4 ;  /* 0x0000000400027c02 */ /* 0x000fe20008000f00 */
[----:B------:R-:W-:-:S03]  /*01e0*/  UIADD3.X UR7, UPT, UPT, URZ, UR13, URZ, UP1, !UPT ;  /* 0x0000000dff077290 */ /* 0x000fc60008ffe4ff */
[----:B------:R-:W-:-:S09]  /*01f0*/  MOV R3, UR5 ;  /* 0x0000000500037c02 */ /* 0x000fd20008000f00 */
.L_x_34:
[----:B------:R-:W-:Y:S01]  /*0200*/  MOV R4, UR6 ;  /* 0x0000000600047c02 */ /* 0x000fe20008000f00 */
[----:B------:R-:W2:Y:S01]  /*0210*/  LDG.E.CONSTANT R17, desc[UR16][R2.64+-0x20] ;  /* 0xffffe01002117981 */ /* 0x000ea2000c1e9900 */
[----:B------:R-:W-:-:S03]  /*0220*/  MOV R5, UR7 ;  /* 0x0000000700057c02 */ /* 0x000fc60008000f00 */
[----:B------:R-:W3:Y:S01]  /*0230*/  LDG.E.CONSTANT R25, desc[UR16][R2.64+-0x1c] ;  /* 0xffffe41002197981 */ /* 0x000ee2000c1e9900 */
[----:B------:R-:W-:-:S03]  /*0240*/  IMAD.WIDE R4, R6, 0x4, R4 ;  /* 0x0000000406047825 */ /* 0x000fc600078e0204 */
[----:B------:R-:W4:Y:S04]  /*0250*/  LDG.E.CONSTANT R19, desc[UR16][R2.64+-0x18] ;  /* 0xffffe81002137981 */ /* 0x000f28000c1e9900 */
[----:B------:R-:W2:Y:S04]  /*0260*/  LDG.E.CONSTANT R16, desc[UR16][R4.64+-0x20] ;  /* 0xffffe01004107981 */ /* 0x000ea8000c1e9900 */
[----:B------:R-:W3:Y:S04]  /*0270*/  LDG.E.CONSTANT R18, desc[UR16][R4.64+-0x1c] ;  /* 0xffffe41004127981 */ /* 0x000ee8000c1e9900 */
[----:B------:R-:W4:Y:S04]  /*0280*/  LDG.E.CONSTANT R20, desc[UR16][R4.64+-0x18] ;  /* 0xffffe81004147981 */ /* 0x000f28000c1e9900 */
[----:B------:R-:W5:Y:S04]  /*0290*/  LDG.E.CONSTANT R22, desc[UR16][R2.64+-0x14] ;  /* 0xffffec1002167981 */ /* 0x000f68000c1e9900 */
        /* <DEDUP_REMOVED lines=8> */
[----:B------:R-:W5:Y:S01]  /*0320*/  LDG.E.CONSTANT R14, desc[UR16][R4.64+-0x4] ;  /* 0xfffffc10040e7981 */ /* 0x000f62000c1e9900 */
[----:B--2---:R-:W-:-:S03]  /*0330*/  FFMA R17, R16, R17, R15 ;  /* 0x0000001110117223 */ /* 0x004fc6000000000f */
[----:B------:R-:W2:Y:S04]  /*0340*/  LDG.E.CONSTANT R15, desc[UR16][R2.64] ;  /* 0x00000010020f7981 */ /* 0x000ea8000c1e9900 */
[----:B------:R-:W2:Y:S01]  /*0350*/  LDG.E.CONSTANT R16, desc[UR16][R4.64] ;  /* 0x0000001004107981 */ /* 0x000ea2000c1e9900 */
[----:B---3--:R-:W-:-:S03]  /*0360*/  FFMA R25, R18, R25, R17 ;  /* 0x0000001912197223 */ /* 0x008fc60000000011 */
[----:B------:R-:W3:Y:S01]  /*0370*/  LDG.E.CONSTANT R17, desc[UR16][R2.64+0x4] ;  /* 0x0000041002117981 */ /* 0x000ee2000c1e9900 */
[----:B----4-:R-:W-:-:S03]  /*0380*/  FFMA R26, R20, R19, R25 ;  /* 0x00000013141a7223 */ /* 0x010fc60000000019 */
[----:B------:R-:W3:Y:S04]  /*0390*/  LDG.E.CONSTANT R18, desc[UR16][R4.64+0x4] ;  /* 0x0000041004127981 */ /* 0x000ee8000c1e9900 */
[----:B------:R-:W4:Y:S01]  /*03a0*/  LDG.E.CONSTANT R20, desc[UR16][R2.64+0x8] ;  /* 0x0000081002147981 */ /* 0x000f22000c1e9900 */
[----:B-----5:R-:W-:-:S03]  /*03b0*/  FFMA R25, R21, R22, R26 ;  /* 0x0000001615197223 */ /* 0x020fc6000000001a */
[----:B------:R-:W4:Y:S04]  /*03c0*/  LDG.E.CONSTANT R19, desc[UR16][R4.64+0x8] ;  /* 0x0000081004137981 */ /* 0x000f28000c1e9900 */
[----:B------:R-:W5:Y:S01]  /*03d0*/  LDG.E.CONSTANT R22, desc[UR16][R2.64+0xc] ;  /* 0x00000c1002167981 */ /* 0x000f62000c1e9900 */
[----:B------:R-:W-:-:S03]  /*03e0*/  FFMA R25, R24, R23, R25 ;  /* 0x0000001718197223 */ /* 0x000fc60000000019 */
[----:B------:R-:W5:Y:S04]  /*03f0*/  LDG.E.CONSTANT R21, desc[UR16][R4.64+0xc] ;  /* 0x00000c1004157981 */ /* 0x000f68000c1e9900 */
[----:B------:R-:W5:Y:S01]  /*0400*/  LDG.E.CONSTANT R24, desc[UR16][R2.64+0x10] ;  /* 0x0000101002187981 */ /* 0x000f62000c1e9900 */
[----:B------:R-:W-:-:S03]  /*0410*/  FFMA R25, R10, R9, R25 ;  /* 0x000000090a197223 */ /* 0x000fc60000000019 */
[----:B------:R-:W5:Y:S04]  /*0420*/  LDG.E.CONSTANT R23, desc[UR16][R4.64+0x10] ;  /* 0x0000101004177981 */ /* 0x000f68000c1e9900 */
[----:B------:R-:W5:Y:S01]  /*0430*/  LDG.E.CONSTANT R10, desc[UR16][R2.64+0x14] ;  /* 0x00001410020a7981 */ /* 0x000f62000c1e9900 */
[----:B------:R-:W-:-:S03]  /*0440*/  FFMA R27, R12, R11, R25 ;  /* 0x0000000b0c1b7223 */ /* 0x000fc60000000019 */
[----:B------:R-:W5:Y:S04]  /*0450*/  LDG.E.CONSTANT R9, desc[UR16][R4.64+0x14] ;  /* 0x0000141004097981 */ /* 0x000f68000c1e9900 */
[----:B------:R-:W5:Y:S04]  /*0460*/  LDG.E.CONSTANT R11, desc[UR16][R2.64+0x18] ;  /* 0x00001810020b7981 */ /* 0x000f68000c1e9900 */
[----:B------:R-:W5:Y:S04]  /*0470*/  LDG.E.CONSTANT R12, desc[UR16][R4.64+0x18] ;  /* 0x00001810040c7981 */ /* 0x000f68000c1e9900 */
[----:B------:R-:W5:Y:S04]  /*0480*/  LDG.E.CONSTANT R25, desc[UR16][R4.64+0x1c] ;  /* 0x00001c1004197981 */ /* 0x000f68000c1e9900 */
[----:B------:R0:W5:Y:S01]  /*0490*/  LDG.E.CONSTANT R26, desc[UR16][R2.64+0x1c] ;  /* 0x00001c10021a7981 */ /* 0x000162000c1e9900 */
[----:B------:R-:W-:Y:S01]  /*04a0*/  FFMA R13, R14, R13, R27 ;  /* 0x0000000d0e0d7223 */ /* 0x000fe2000000001b */
[----:B------:R-:W-:-:S04]  /*04b0*/  UIADD3 UR11, UPT, UPT, UR11, 0x10, URZ ;  /* 0x000000100b0b7890 */ /* 0x000fc8000fffe0ff */
[----:B------:R-:W-:Y:S01]  /*04c0*/  UISETP.NE.AND UP1, UPT, UR11, URZ, UPT ;  /* 0x000000ff0b00728c */ /* 0x000fe2000bf25270 */
[----:B0-----:R-:W-:Y:S02]  /*04d0*/  IADD3 R2, P0, PT, R2, 0x40, RZ ;  /* 0x0000004002027810 */ /* 0x001fe40007f1e0ff */
[----:B------:R-:W-:Y:S02]  /*04e0*/  IADD3 R6, PT, PT, R6, 0x10, RZ ;  /* 0x0000001006067810 */ /* 0x000fe40007ffe0ff */
[----:B------:R-:W-:Y:S01]  /*04f0*/  IADD3.X R3, PT, PT, RZ, R3, RZ, P0, !PT ;  /* 0x00000003ff037210 */ /* 0x000fe200007fe4ff */
[----:B--2---:R-:W-:-:S04]  /*0500*/  FFMA R13, R16, R15, R13 ;  /* 0x0000000f100d7223 */ /* 0x004fc8000000000d */
[----:B---3--:R-:W-:-:S04]  /*0510*/  FFMA R18, R18, R17, R13 ;  /* 0x0000001112127223 */ /* 0x008fc8000000000d */
[----:B----4-:R-:W-:-:S04]  /*0520*/  FFMA R18, R19, R20, R18 ;  /* 0x0000001413127223 */ /* 0x010fc80000000012 */
[----:B-----5:R-:W-:-:S04]  /*0530*/  FFMA R18, R21, R22, R18 ;  /* 0x0000001615127223 */ /* 0x020fc80000000012 */
[----:B------:R-:W-:-:S04]  /*0540*/  FFMA R18, R23, R24, R18 ;  /* 0x0000001817127223 */ /* 0x000fc80000000012 */
[----:B------:R-:W-:-:S04]  /*0550*/  FFMA R9, R9, R10, R18 ;  /* 0x0000000a09097223 */ /* 0x000fc80000000012 */
[----:B------:R-:W-:-:S04]  /*0560*/  FFMA R12, R12, R11, R9 ;  /* 0x0000000b0c0c7223 */ /* 0x000fc80000000009 */
[----:B------:R-:W-:Y:S01]  /*0570*/  FFMA R15, R25, R26, R12 ;  /* 0x0000001a190f7223 */ /* 0x000fe2000000000c */
[----:B------:R-:W-:Y:S06]  /*0580*/  BRA.U UP1, `(.L_x_34) ;  /* 0xfffffffd011c7547 */ /* 0x000fec000b83ffff */
.L_x_33:
[----:B------:R-:W-:Y:S05]  /*0590*/  BRA.U !UP0, `(.L_x_32) ;  /* 0x0000000508307547 */ /* 0x000fea000b800000 */
[----:B------:R-:W-:Y:S02]  /*05a0*/  UISETP.GE.U32.AND UP0, UPT, UR9, 0x8, UPT ;  /* 0x000000080900788c */ /* 0x000fe4000bf06070 */
[----:B------:R-:W-:-:S04]  /*05b0*/  ULOP3.LUT UR5, UR8, 0x7, URZ, 0xc0, !UPT ;  /* 0x0000000708057892 */ /* 0x000fc8000f8ec0ff */
[----:B------:R-:W-:-:S03]  /*05c0*/  UISETP.NE.AND UP1, UPT, UR5, URZ, UPT ;  /* 0x000000ff0500728c */ /* 0x000fc6000bf25270 */
[----:B------:R-:W-:Y:S08]  /*05d0*/  BRA.U !UP0, `(.L_x_35) ;  /* 0x0000000108787547 */ /* 0x000ff0000b800000 */
[----:B------:R-:W0:Y:S01]  /*05e0*/  LDC.64 R2, c[0x0][0x380] ;  /* 0x0000e000ff027b82 */ /* 0x000e220000000a00 */
[----:B------:R-:W-:-:S07]  /*05f0*/  IADD3 R9, PT, PT, R7, R8, RZ ;  /* 0x0000000807097210 */ /* 0x000fce0007ffe0ff */
[----:B------:R-:W1:Y:S01]  /*0600*/  LDC.64 R4, c[0x0][0x388] ;  /* 0x0000e200ff047b82 */ /* 0x000e620000000a00 */
[----:B0-----:R-:W-:-:S05]  /*0610*/  IMAD.WIDE R2, R9, 0x4, R2 ;  /* 0x0000000409027825 */ /* 0x001fca00078e0202 */
[----:B------:R-:W2:Y:S01]  /*0620*/  LDG.E.CONSTANT R10, desc[UR16][R2.64] ;  /* 0x00000010020a7981 */ /* 0x000ea2000c1e9900 */
[----:B-1----:R-:W-:-:S03]  /*0630*/  IMAD.WIDE.U32 R4, R8, 0x4, R4 ;  /* 0x0000000408047825 */ /* 0x002fc600078e0004 */
[----:B------:R-:W3:Y:S04]  /*0640*/  LDG.E.CONSTANT R13, desc[UR16][R2.64+0x4] ;  /* 0x00000410020d7981 */ /* 0x000ee8000c1e9900 */
[----:B------:R-:W2:Y:S04]  /*0650*/  LDG.E.CONSTANT R11, desc[UR16][R4.64] ;  /* 0x00000010040b7981 */ /* 0x000ea8000c1e9900 */
[----:B------:R-:W3:Y:S04]  /*0660*/  LDG.E.CONSTANT R12, desc[UR16][R4.64+0x4] ;  /* 0x00000410040c7981 */ /* 0x000ee8000c1e9900 */
[----:B------:R-:W4:Y:S04]  /*0670*/  LDG.E.CONSTANT R17, desc[UR16][R2.64+0x8] ;  /* 0x0000081002117981 */ /* 0x000f28000c1e9900 */
        /* <DEDUP_REMOVED lines=11> */
[----:B------:R-:W-:Y:S01]  /*0730*/  IADD3 R8, PT, PT, R8, 0x8, RZ ;  /* 0x0000000808087810 */ /* 0x000fe20007ffe0ff */
[----:B--2---:R-:W-:-:S04]  /*0740*/  FFMA R10, R10, R11, R15 ;  /* 0x0000000b0a0a7223 */ /* 0x004fc8000000000f */
[----:B---3--:R-:W-:-:S04]  /*0750*/  FFMA R10, R13, R12, R10 ;  /* 0x0000000c0d0a7223 */ /* 0x008fc8000000000a */
[----:B----4-:R-:W-:-:S04]  /*0760*/  FFMA R10, R17, R14, R10 ;  /* 0x0000000e110a7223 */ /* 0x010fc8000000000a */
[----:B-----5:R-:W-:-:S04]  /*0770*/  FFMA R10, R19, R16, R10 ;  /* 0x00000010130a7223 */ /* 0x020fc8000000000a */
[----:B------:R-:W-:-:S04]  /*0780*/  FFMA R10, R21, R18, R10 ;  /* 0x00000012150a7223 */ /* 0x000fc8000000000a */
[----:B------:R-:W-:-:S04]  /*0790*/  FFMA R23, R23, R20, R10 ;  /* 0x0000001417177223 */ /* 0x000fc8000000000a */
[----:B------:R-:W-:-:S04]  /*07a0*/  FFMA R6, R6, R9, R23 ;  /* 0x0000000906067223 */ /* 0x000fc80000000017 */
[----:B------:R-:W-:-:S07]  /*07b0*/  FFMA R15, R25, R22, R6 ;  /* 0x00000016190f7223 */ /* 0x000fce0000000006 */
.L_x_35:
        /* <DEDUP_REMOVED lines=17> */
[----:B------:R-:W5:Y:S01]  /*08d0*/  LDG.E.CONSTANT R14, desc[UR16][R4.64+0xc] ;  /* 0x00000c10040e7981 */ /* 0x000f62000c1e9900 */
[----:B------:R-:W-:Y:S01]  /*08e0*/  IADD3 R8, PT, PT, R8, 0x4, RZ ;  /* 0x0000000408087810 */ /* 0x000fe20007ffe0ff */
[----:B--2---:R-:W-:-:S04]  /*08f0*/  FFMA R6, R6, R9, R15 ;  /* 0x0000000906067223 */ /* 0x004fc8000000000f */
[----:B---3--:R-:W-:-:S04]  /*0900*/  FFMA R6, R11, R10, R6 ;  /* 0x0000000a0b067223 */ /* 0x008fc80000000006 */
[----:B----4-:R-:W-:-:S04]  /*0910*/  FFMA R6, R13, R12, R6 ;  /* 0x0000000c0d067223 */ /* 0x010fc80000000006 */
[----:B-----5:R-:W-:-:S07]  /*0920*/  FFMA R15, R17, R14, R6 ;  /* 0x0000000e110f7223 */ /* 0x020fce0000000006 */
.L_x_36:
[----:B------:R-:W-:Y:S05]  /*0930*/  BRA.U !UP1, `(.L_x_32) ;  /* 0x0000000109487547 */ /* 0x000fea000b800000 */
[----:B------:R-:W0:Y:S01]  /*0940*/  LDC.64 R2, c[0x0][0x388] ;  /* 0x0000e200ff027b82 */ /* 0x000e220000000a00 */
[----:B------:R-:W-:Y:S01]  /*0950*/  IADD3 R7, PT, PT, R7, R8, RZ ;  /* 0x0000000807077210 */ /* 0x000fe20007ffe0ff */
[----:B------:R-:W-:-:S06]  /*0960*/  UIADD3 UR4, UPT, UPT, -UR4, URZ, URZ ;  /* 0x000000ff04047290 */ /* 0x000fcc000fffe1ff */
[----:B------:R-:W1:Y:S01]  /*0970*/  LDC.64 R10, c[0x0][0x380] ;  /* 0x0000e000ff0a7b82 */ /* 0x000e620000000a00 */
[----:B0-----:R-:W-:-:S03]  /*0980*/  IMAD.WIDE.U32 R2, R8, 0x4, R2 ;  /* 0x0000000408027825 */ /* 0x001fc600078e0002 */
[----:B------:R-:W-:Y:S02]  /*0990*/  MOV R6, R2 ;  /* 0x0000000200067202 */ /* 0x000fe40000000f00 */
[----:B------:R-:W-:-:S07]  /*09a0*/  MOV R5, R3 ;  /* 0x0000000300057202 */ /* 0x000fce0000000f00 */
.L_x_37:
[----:B-1----:R-:W-:Y:S01]  /*09b0*/  IMAD.WIDE R2, R7, 0x4, R10 ;  /* 0x0000000407027825 */ /* 0x002fe200078e020a */
[----:B------:R-:W-:-:S05]  /*09c0*/  MOV R4, R6 ;  /* 0x0000000600047202 */ /* 0x000fca0000000f00 */
[----:B------:R-:W2:Y:S04]  /*09d0*/  LDG.E.CONSTANT R2, desc[UR16][R2.64] ;  /* 0x0000001002027981 */ /* 0x000ea8000c1e9900 */
[----:B------:R0:W2:Y:S01]  /*09e0*/  LDG.E.CONSTANT R4, desc[UR16][R4.64] ;  /* 0x0000001004047981 */ /* 0x0000a2000c1e9900 */
[----:B------:R-:W-:Y:S01]  /*09f0*/  UIADD3 UR4, UPT, UPT, UR4, 0x1, URZ ;  /* 0x0000000104047890 */ /* 0x000fe2000fffe0ff */
[----:B------:R-:W-:Y:S02]  /*0a00*/  IADD3 R6, P0, PT, R6, 0x4, RZ ;  /* 0x0000000406067810 */ /* 0x000fe40007f1e0ff */
[----:B------:R-:W-:Y:S01]  /*0a10*/  IADD3 R7, PT, PT, R7, 0x1, RZ ;  /* 0x0000000107077810 */ /* 0x000fe20007ffe0ff */
[----:B------:R-:W-:Y:S01]  /*0a20*/  UISETP.NE.AND UP0, UPT, UR4, URZ, UPT ;  /* 0x000000ff0400728c */ /* 0x000fe2000bf05270 */
[----:B0-----:R-:W-:Y:S01]  /*0a30*/  IADD3.X R5, PT, PT, RZ, R5, RZ, P0, !PT ;  /* 0x00000005ff057210 */ /* 0x001fe200007fe4ff */
[----:B--2---:R-:W-:-:S07]  /*0a40*/  FFMA R15, R2, R4, R15 ;  /* 0x00000004020f7223 */ /* 0x004fce000000000f */
[----:B------:R-:W-:Y:S05]  /*0a50*/  BRA.U UP0, `(.L_x_37) ;  /* 0xfffffffd00d47547 */ /* 0x000fea000b83ffff */
.L_x_32:
[----:B------:R-:W0:Y:S02]  /*0a60*/  LDC.64 R2, c[0x0][0x390] ;  /* 0x0000e400ff027b82 */ /* 0x000e240000000a00 */
[----:B0-----:R-:W-:-:S05]  /*0a70*/  IMAD.WIDE R2, R0, 0x4, R2 ;  /* 0x0000000400027825 */ /* 0x001fca00078e0202 */
[----:B------:R-:W-:Y:S01]  /*0a80*/  STG.E desc[UR16][R2.64], R15 ;  /* 0x0000000f02007986 */ /* 0x000fe2000c101910 */
[----:B------:R-:W-:Y:S05]  /*0a90*/  EXIT ;  /* 0x000000000000794d */ /* 0x000fea0003800000 */
.L_x_38:
        /* <DEDUP_REMOVED lines=14> */
.L_x_76:


//--------------------- .text._Z11l2normalizePfi  --------------------------
	.section	.text._Z11l2normalizePfi,"ax",@progbits
	.align	128
        .global         _Z11l2normalizePfi
        .type           _Z11l2normalizePfi,@function
        .size           _Z11l2normalizePfi,(.L_x_73 - _Z11l2normalizePfi)
        .other          _Z11l2normalizePfi,@"STO_CUDA_ENTRY STV_DEFAULT"
_Z11l2normalizePfi:
.text._Z11l2normalizePfi:
[----:B------:R-:W-:Y:S01]  /*0000*/  LDC R1, c[0x0][0x37c] ;  /* 0x0000df00ff017b82 */ /* 0x000fe20000000800 */
[----:B------:R-:W0:Y:S01]  /*0010*/  S2R R7, SR_TID.X ;  /* 0x0000000000077919 */ /* 0x000e220000002100 */
[----:B------:R-:W0:Y:S01]  /*0020*/  LDCU UR4, c[0x0][0x388] ;  /* 0x00007100ff0477ac */ /* 0x000e220008000800 */
[----:B------:R-:W-:Y:S01]  /*0030*/  BSSY.RECONVERGENT B0, `(.L_x_39) ;  /* 0x000000f000007945 */ /* 0x000fe20003800200 */
[----:B------:R-:W-:Y:S01]  /*0040*/  IMAD.MOV.U32 R0, RZ, RZ, RZ ;  /* 0x000000ffff007224 */ /* 0x000fe200078e00ff */
[----:B------:R-:W1:Y:S01]  /*0050*/  LDCU.64 UR6, c[0x0][0x358] ;  /* 0x00006b00ff0677ac */ /* 0x000e620008000a00 */
[----:B0-----:R-:W-:-:S13]  /*0060*/  ISETP.GE.AND P0, PT, R7, UR4, PT ;  /* 0x0000000407007c0c */ /* 0x001fda000bf06270 */
[----:B-1----:R-:W-:Y:S05]  /*0070*/  @P0 BRA `(.L_x_40) ;  /* 0x0000000000280947 */ /* 0x002fea0003800000 */
[----:B------:R-:W0:Y:S01]  /*0080*/  LDC R6, c[0x0][0x360] ;  /* 0x0000d800ff067b82 */ /* 0x000e220000000800 */
[----:B------:R-:W-:Y:S02]  /*0090*/  IMAD.MOV.U32 R0, RZ, RZ, RZ ;  /* 0x000000ffff007224 */ /* 0x000fe400078e00ff */
[----:B------:R-:W-:-:S05]  /*00a0*/  IMAD.MOV.U32 R9, RZ, RZ, R7 ;  /* 0x000000ffff097224 */ /* 0x000fca00078e0007 */
[----:B------:R-:W1:Y:S02]  /*00b0*/  LDC.64 R4, c[0x0][0x380] ;  /* 0x0000e000ff047b82 */ /* 0x000e640000000a00 */
.L_x_41:
[----:B-1----:R-:W-:-:S06]  /*00c0*/  IMAD.WIDE R2, R9, 0x4, R4 ;  /* 0x0000000409027825 */ /* 0x002fcc00078e0204 */
[----:B------:R-:W2:Y:S01]  /*00d0*/  LDG.E R3, desc[UR6][R2.64] ;  /* 0x0000000602037981 */ /* 0x000ea2000c1e1900 */
[----:B0-----:R-:W-:-:S05]  /*00e0*/  IMAD.IADD R9, R6, 0x1, R9 ;  /* 0x0000000106097824 */ /* 0x001fca00078e0209 */
[----:B------:R-:W-:Y:S01]  /*00f0*/  ISETP.GE.AND P0, PT, R9, UR4, PT ;  /* 0x0000000409007c0c */ /* 0x000fe2000bf06270 */
[----:B--2---:R-:W-:-:S12]  /*0100*/  FFMA R0, R3, R3, R0 ;  /* 0x0000000303007223 */ /* 0x004fd80000000000 */
[----:B------:R-:W-:Y:S05]  /*0110*/  @!P0 BRA `(.L_x_41) ;  /* 0xfffffffc00e88947 */ /* 0x000fea000383ffff */
.L_x_40:
[----:B------:R-:W-:Y:S05]  /*0120*/  BSYNC.RECONVERGENT B0 ;  /* 0x0000000000007941 */ /* 0x000fea0003800200 */
.L_x_39:
[----:B------:R-:W0:Y:S01]  /*0130*/  S2UR UR5, SR_CgaCtaId ;  /* 0x00000000000579c3 */ /* 0x000e220000008800 */
[----:B------:R-:W-:Y:S01]  /*0140*/  UMOV UR4, 0x400 ;  /* 0x0000040000047882 */ /* 0x000fe20000000000 */
[----:B------:R-:W1:Y:S02]  /*0150*/  LDCU UR8, c[0x0][0x360] ;  /* 0x00006c00ff0877ac */ /* 0x000e640008000800 */
[----:B-1----:R-:W-:Y:S02]  /*0160*/  UISETP.GE.U32.AND UP0, UPT, UR8, 0x2, UPT ;  /* 0x000000020800788c */ /* 0x002fe4000bf06070 */
[----:B0-----:R-:W-:-:S06]  /*0170*/  ULEA UR4, UR5, UR4, 0x18 ;  /* 0x0000000405047291 */ /* 0x001fcc000f8ec0ff */
[----:B------:R-:W-:-:S05]  /*0180*/  LEA R4, R7, UR4, 0x2 ;  /* 0x0000000407047c11 */ /* 0x000fca000f8e10ff */
[----:B------:R0:W-:Y:S01]  /*0190*/  STS [R4], R0 ;  /* 0x0000000004007388 */ /* 0x0001e20000000800 */
[----:B------:R-:W-:Y:S06]  /*01a0*/  BAR.SYNC.DEFER_BLOCKING 0x0 ;  /* 0x0000000000007b1d */ /* 0x000fec0000010000 */
[----:B------:R-:W-:Y:S05]  /*01b0*/  BRA.U !UP0, `(.L_x_42) ;  /* 0x0000000108307547 */ /* 0x000fea000b800000 */
[----:B0-----:R-:W-:-:S07]  /*01c0*/  IMAD.U32 R0, RZ, RZ, UR8 ;  /* 0x00000008ff007e24 */ /* 0x001fce000f8e00ff */
.L_x_43:
[----:B------:R-:W-:-:S04]  /*01d0*/  SHF.R.U32.HI R5, RZ, 0x1, R0 ;  /* 0x00000001ff057819 */ /* 0x000fc80000011600 */
[----:B------:R-:W-:-:S13]  /*01e0*/  ISETP.GE.U32.AND P0, PT, R7, R5, PT ;  /* 0x000000050700720c */ /* 0x000fda0003f06070 */
[----:B------:R-:W-:Y:S01]  /*01f0*/  @!P0 IMAD R2, R5, 0x4, R4 ;  /* 0x0000000405028824 */ /* 0x000fe200078e0204 */
[----:B------:R-:W-:Y:S05]  /*0200*/  @!P0 LDS R3, [R4] ;  /* 0x0000000004038984 */ /* 0x000fea0000000800 */
[----:B------:R-:W0:Y:S02]  /*0210*/  @!P0 LDS R2, [R2] ;  /* 0x0000000002028984 */ /* 0x000e240000000800 */
[----:B0-----:R-:W-:-:S05]  /*0220*/  @!P0 FADD R3, R2, R3 ;  /* 0x0000000302038221 */ /* 0x001fca0000000000 */
[----:B------:R1:W-:Y:S01]  /*0230*/  @!P0 STS [R4], R3 ;  /* 0x0000000304008388 */ /* 0x0003e20000000800 */
[----:B------:R-:W-:Y:S01]  /*0240*/  BAR.SYNC.DEFER_BLOCKING 0x0 ;  /* 0x0000000000007b1d */ /* 0x000fe20000010000 */
[----:B------:R-:W-:Y:S02]  /*0250*/  ISETP.GT.U32.AND P0, PT, R0, 0x3, PT ;  /* 0x000000030000780c */ /* 0x000fe40003f04070 */
[----:B------:R-:W-:-:S11]  /*0260*/  MOV R0, R5 ;  /* 0x0000000500007202 */ /* 0x000fd60000000f00 */
[----:B-1----:R-:W-:Y:S05]  /*0270*/  @P0 BRA `(.L_x_43) ;  /* 0xfffffffc00d40947 */ /* 0x002fea000383ffff */
.L_x_42:
[----:B------:R-:W1:Y:S01]  /*0280*/  S2UR UR5, SR_CgaCtaId ;  /* 0x00000000000579c3 */ /* 0x000e620000008800 */
[----:B------:R-:W-:Y:S02]  /*0290*/  UMOV UR4, 0x400 ;  /* 0x0000040000047882 */ /* 0x000fe40000000000 */
[----:B-1----:R-:W-:-:S09]  /*02a0*/  ULEA UR4, UR5, UR4, 0x18 ;  /* 0x0000000405047291 */ /* 0x002fd2000f8ec0ff */
[----:B0-----:R-:W0:Y:S02]  /*02b0*/  LDS R0, [UR4] ;  /* 0x00000004ff007984 */ /* 0x001e240008000800 */
[----:B------:R-:W1:Y:S01]  /*02c0*/  LDCU UR4, c[0x0][0x388] ;  /* 0x00007100ff0477ac */ /* 0x000e620008000800 */
[----:B------:R-:W-:Y:S01]  /*02d0*/  BAR.SYNC.DEFER_BLOCKING 0x0 ;  /* 0x0000000000007b1d */ /* 0x000fe20000010000 */
[----:B-1----:R-:W-:-:S13]  /*02e0*/  ISETP.GE.AND P0, PT, R7, UR4, PT ;  /* 0x0000000407007c0c */ /* 0x002fda000bf06270 */
[----:B------:R-:W-:Y:S05]  /*02f0*/  @P0 EXIT ;  /* 0x000000000000094d */ /* 0x000fea0003800000 */
[----:B0-----:R-:W-:Y:S01]  /*0300*/  FADD R0, R0, 9.9999999600419720025e-13 ;  /* 0x2b8cbccc00007421 */ /* 0x001fe20000000000 */
[----:B------:R-:W0:Y:S01]  /*0310*/  LDC.64 R4, c[0x0][0x380] ;  /* 0x0000e000ff047b82 */ /* 0x000e220000000a00 */
[----:B------:R-:W1:Y:S02]  /*0320*/  LDCU UR4, c[0x0][0x388] ;  /* 0x00007100ff0477ac */ /* 0x000e640008000800 */
[----:B------:R-:W-:Y:S01]  /*0330*/  VIADD R2, R0, 0xf3000000 ;  /* 0xf300000000027836 */ /* 0x000fe20000000000 */
[----:B------:R2:W3:Y:S04]  /*0340*/  MUFU.RSQ R3, R0 ;  /* 0x0000000000037308 */ /* 0x0004e80000001400 */
[----:B------:R-:W-:-:S13]  /*0350*/  ISETP.GT.U32.AND P0, PT, R2, 0x727fffff, PT ;  /* 0x727fffff0200780c */ /* 0x000fda0003f04070 */
[----:B-123--:R-:W-:Y:S05]  /*0360*/  @!P0 BRA `(.L_x_44) ;  /* 0x0000000000108947 */ /* 0x00efea0003800000 */
[----:B------:R-:W-:-:S07]  /*0370*/  MOV R6, 0x390 ;  /* 0x0000039000067802 */ /* 0x000fce0000000f00 */
[----:B0-----:R-:W-:Y:S05]  /*0380*/  CALL.REL.NOINC `($__internal_2_$__cuda_sm20_sqrt_rn_f32_slowpath) ;  /* 0x0000000000687944 */ /* 0x001fea0003c00000 */
[----:B------:R-:W-:Y:S01]  /*0390*/  IMAD.MOV.U32 R3, RZ, RZ, R0 ;  /* 0x000000ffff037224 */ /* 0x000fe200078e0000 */
[----:B------:R-:W-:Y:S06]  /*03a0*/  BRA `(.L_x_45) ;  /* 0x0000000000107947 */ /* 0x000fec0003800000 */
.L_x_44:
[----:B------:R-:W-:Y:S01]  /*03b0*/  FMUL.FTZ R9, R0, R3 ;  /* 0x0000000300097220 */ /* 0x000fe20000410000 */
[----:B------:R-:W-:-:S03]  /*03c0*/  FMUL.FTZ R3, R3, 0.5 ;  /* 0x3f00000003037820 */ /* 0x000fc60000410000 */
[----:B------:R-:W-:-:S04]  /*03d0*/  FFMA R0, -R9, R9, R0 ;  /* 0x0000000909007223 */ /* 0x000fc80000000100 */
[----:B------:R-:W-:-:S07]  /*03e0*/  FFMA R3, R0, R3, R9 ;  /* 0x0000000300037223 */ /* 0x000fce0000000009 */
.L_x_45:
[----:B0-----:R-:W-:-:S05]  /*03f0*/  IMAD.WIDE R8, R7, 0x4, R4 ;  /* 0x0000000407087825 */ /* 0x001fca00078e0204 */
[----:B------:R-:W2:Y:S01]  /*0400*/  LDG.E R0, desc[UR6][R8.64] ;  /* 0x0000000608007981 */ /* 0x000ea2000c1e1900 */
[----:B------:R-:W0:Y:S01]  /*0410*/  MUFU.RCP R2, R3 ;  /* 0x0000000300027308 */ /* 0x000e220000001000 */
[----:B------:R-:W-:Y:S01]  /*0420*/  BSSY.RECONVERGENT B0, `(.L_x_46) ;  /* 0x000000b000007945 */ /* 0x000fe20003800200 */
        /* <DEDUP_REMOVED lines=8> */
[----:B------:R-:W-:Y:S05]  /*04b0*/  CALL.REL.NOINC `($__internal_3_$__cuda_sm3x_div_rn_noftz_f32_slowpath) ;  /* 0x00000000007c7944 */ /* 0x000fea0003c00000 */
[----:B------:R-:W-:-:S07]  /*04c0*/  IMAD.MOV.U32 R11, RZ, RZ, R0 ;  /* 0x000000ffff0b7224 */ /* 0x000fce00078e0000 */
.L_x_47:
[----:B------:R-:W-:Y:S05]  /*04d0*/  BSYNC.RECONVERGENT B0 ;  /* 0x0000000000007941 */ /* 0x000fea0003800200 */
.L_x_46:
[----:B------:R1:W-:Y:S01]  /*04e0*/  STG.E desc[UR6][R8.64], R11 ;  /* 0x0000000b08007986 */ /* 0x0003e2000c101906 */
[----:B------:R-:W-:-:S05]  /*04f0*/  VIADD R7, R7, UR8 ;  /* 0x0000000807077c36 */ /* 0x000fca0008000000 */
[----:B------:R-:W-:-:S13]  /*0500*/  ISETP.GE.AND P0, PT, R7, UR4, PT ;  /* 0x0000000407007c0c */ /* 0x000fda000bf06270 */
[----:B-1----:R-:W-:Y:S05]  /*0510*/  @!P0 BRA `(.L_x_45) ;  /* 0xfffffffc00b48947 */ /* 0x002fea000383ffff */
[----:B------:R-:W-:Y:S05]  /*0520*/  EXIT ;  /* 0x000000000000794d */ /* 0x000fea0003800000 */
        .weak           $__internal_2_$__cuda_sm20_sqrt_rn_f32_slowpath
        .type           $__internal_2_$__cuda_sm20_sqrt_rn_f32_slowpath,@function
        .size           $__internal_2_$__cuda_sm20_sqrt_rn_f32_slowpath,($__internal_3_$__cuda_sm3x_div_rn_noftz_f32_slowpath - $__internal_2_$__cuda_sm20_sqrt_rn_f32_slowpath)
$__internal_2_$__cuda_sm20_sqrt_rn_f32_slowpath:
[----:B------:R-:W-:-:S13]  /*0530*/  LOP3.LUT P0, RZ, R0, 0x7fffffff, RZ, 0xc0, !PT ;  /* 0x7fffffff00ff7812 */ /* 0x000fda000780c0ff */
[----:B------:R-:W-:Y:S01]  /*0540*/  @!P0 IMAD.MOV.U32 R2, RZ, RZ, R0 ;  /* 0x000000ffff028224 */ /* 0x000fe200078e0000 */
[----:B------:R-:W-:Y:S06]  /*0550*/  @!P0 BRA `(.L_x_48) ;  /* 0x0000000000448947 */ /* 0x000fec0003800000 */
[----:B------:R-:W-:-:S13]  /*0560*/  FSETP.GEU.FTZ.AND P0, PT, R0, RZ, PT ;  /* 0x000000ff0000720b */ /* 0x000fda0003f1e000 */
[----:B------:R-:W-:Y:S01]  /*0570*/  @!P0 MOV R2, 0x7fffffff ;  /* 0x7fffffff00028802 */ /* 0x000fe20000000f00 */
[----:B------:R-:W-:Y:S06]  /*0580*/  @!P0 BRA `(.L_x_48) ;  /* 0x0000000000388947 */ /* 0x000fec0003800000 */
[----:B------:R-:W-:-:S13]  /*0590*/  FSETP.GTU.FTZ.AND P0, PT, |R0|, +INF , PT ;  /* 0x7f8000000000780b */ /* 0x000fda0003f1c200 */
[----:B------:R-:W-:Y:S01]  /*05a0*/  @P0 FADD.FTZ R2, R0, 1 ;  /* 0x3f80000000020421 */ /* 0x000fe20000010000 */
[----:B------:R-:W-:Y:S06]  /*05b0*/  @P0 BRA `(.L_x_48) ;  /* 0x00000000002c0947 */ /* 0x000fec0003800000 */
[----:B------:R-:W-:-:S13]  /*05c0*/  FSETP.NEU.FTZ.AND P0, PT, |R0|, +INF , PT ;  /* 0x7f8000000000780b */ /* 0x000fda0003f1d200 */
[----:B------:R-:W-:Y:S01]  /*05d0*/  @!P0 IMAD.MOV.U32 R2, RZ, RZ, R0 ;  /* 0x000000ffff028224 */ /* 0x000fe200078e0000 */
        /* <DEDUP_REMOVED lines=9> */
.L_x_48:
[----:B------:R-:W-:Y:S02]  /*0670*/  IMAD.MOV.U32 R0, RZ, RZ, R2 ;  /* 0x000000ffff007224 */ /* 0x000fe400078e0002 */
[----:B------:R-:W-:Y:S02]  /*0680*/  IMAD.MOV.U32 R2, RZ, RZ, R6 ;  /* 0x000000ffff027224 */ /* 0x000fe400078e0006 */
[----:B------:R-:W-:-:S04]  /*0690*/  IMAD.MOV.U32 R3, RZ, RZ, 0x0 ;  /* 0x00000000ff037424 */ /* 0x000fc800078e00ff */
[----:B------:R-:W-:Y:S05]  /*06a0*/  RET.REL.NODEC R2 `(_Z11l2normalizePfi) ;  /* 0xfffffff802547950 */ /* 0x000fea0003c3ffff */
        .weak           $__internal_3_$__cuda_sm3x_div_rn_noftz_f32_slowpath
        .type           $__internal_3_$__cuda_sm3x_div_rn_noftz_f32_slowpath,@function
        .size           $__internal_3_$__cuda_sm3x_div_rn_noftz_f32_slowpath,(.L_x_73 - $__internal_3_$__cuda_sm3x_div_rn_noftz_f32_slowpath)
$__internal_3_$__cuda_sm3x_div_rn_noftz_f32_slowpath:
[--C-:B------:R-:W-:Y:S01]  /*06b0*/  SHF.R.U32.HI R10, RZ, 0x17, R3.reuse ;  /* 0x00000017ff0a7819 */ /* 0x100fe20000011603 */
[----:B------:R-:W-:Y:S01]  /*06c0*/  BSSY.RECONVERGENT B1, `(.L_x_49) ;  /* 0x0000064000017945 */ /* 0x000fe20003800200 */
[--C-:B------:R-:W-:Y:S01]  /*06d0*/  SHF.R.U32.HI R6, RZ, 0x17, R0.reuse ;  /* 0x00000017ff067819 */ /* 0x100fe20000011600 */
[----:B------:R-:W-:Y:S01]  /*06e0*/  IMAD.MOV.U32 R11, RZ, RZ, R0 ;  /* 0x000000ffff0b7224 */ /* 0x000fe200078e0000 */
[----:B------:R-:W-:Y:S01]  /*06f0*/  LOP3.LUT R10, R10, 0xff, RZ, 0xc0, !PT ;  /* 0x000000ff0a0a7812 */ /* 0x000fe200078ec0ff */
[----:B------:R-:W-:Y:S01]  /*0700*/  IMAD.MOV.U32 R12, RZ, RZ, R3 ;  /* 0x000000ffff0c7224 */ /* 0x000fe200078e0003 */
[----:B------:R-:W-:Y:S02]  /*0710*/  LOP3.LUT R16, R6, 0xff, RZ, 0xc0, !PT ;  /* 0x000000ff06107812 */ /* 0x000fe400078ec0ff */
[----:B------:R-:W-:-:S03]  /*0720*/  IADD3 R14, PT, PT, R10, -0x1, RZ ;  /* 0xffffffff0a0e7810 */ /* 0x000fc60007ffe0ff */
[----:B------:R-:W-:Y:S01]  /*0730*/  VIADD R13, R16, 0xffffffff ;  /* 0xffffffff100d7836 */ /* 0x000fe20000000000 */
        /* <DEDUP_REMOVED lines=22> */
[----:B------:R-:W-:Y:S01]  /*08a0*/  @P0 MOV R6, RZ ;  /* 0x000000ff00060202 */ /* 0x000fe20000000f00 */
[----:B------:R-:W-:Y:S02]  /*08b0*/  @!P0 IMAD.MOV.U32 R6, RZ, RZ, -0x40 ;  /* 0xffffffc0ff068424 */ /* 0x000fe400078e00ff */
[----:B------:R-:W-:Y:S01]  /*08c0*/  @!P0 FFMA R11, R0, 1.84467440737095516160e+19, RZ ;  /* 0x5f800000000b8823 */ /* 0x000fe200000000ff */
[----:B------:R-:W-:Y:S01]  /*08d0*/  @!P1 FFMA R12, R3, 1.84467440737095516160e+19, RZ ;  /* 0x5f800000030c9823 */ /* 0x000fe200000000ff */
[----:B------:R-:W-:-:S07]  /*08e0*/  @!P1 VIADD R6, R6, 0x40 ;  /* 0x0000004006069836 */ /* 0x000fce0000000000 */
.L_x_50:
[----:B------:R-:W-:Y:S01]  /*08f0*/  LEA R13, R10, 0xc0800000, 0x17 ;  /* 0xc08000000a0d7811 */ /* 0x000fe200078eb8ff */
[----:B------:R-:W-:Y:S04]  /*0900*/  BSSY.RECONVERGENT B2, `(.L_x_55) ;  /* 0x0000036000027945 */ /* 0x000fe80003800200 */
[----:B------:R-:W-:Y:S02]  /*0910*/  IMAD.IADD R13, R12, 0x1, -R13 ;  /* 0x000000010c0d7824 */ /* 0x000fe400078e0a0d */
[----:B------:R-:W-:Y:S02]  /*0920*/  VIADD R12, R16, 0xffffff81 ;  /* 0xffffff81100c7836 */ /* 0x000fe40000000000 */
[----:B------:R-:W0:Y:S01]  /*0930*/  MUFU.RCP R14, R13 ;  /* 0x0000000d000e7308 */ /* 0x000e220000001000 */
[----:B------:R-:W-:Y:S01]  /*0940*/  FADD.FTZ R15, -R13, -RZ ;  /* 0x800000ff0d0f7221 */ /* 0x000fe20000010100 */
[----:B------:R-:W-:-:S03]  /*0950*/  IMAD R0, R12, -0x800000, R11 ;  /* 0xff8000000c007824 */ /* 0x000fc600078e020b */
[----:B0-----:R-:W-:-:S04]  /*0960*/  FFMA R17, R14, R15, 1 ;  /* 0x3f8000000e117423 */ /* 0x001fc8000000000f */
[----:B------:R-:W-:-:S04]  /*0970*/  FFMA R16, R14, R17, R14 ;  /* 0x000000110e107223 */ /* 0x000fc8000000000e */
[----:B------:R-:W-:-:S04]  /*0980*/  FFMA R11, R0, R16, RZ ;  /* 0x00000010000b7223 */ /* 0x000fc800000000ff */
[----:B------:R-:W-:-:S04]  /*0990*/  FFMA R14, R15, R11, R0 ;  /* 0x0000000b0f0e7223 */ /* 0x000fc80000000000 */
[----:B------:R-:W-:Y:S01]  /*09a0*/  FFMA R17, R16, R14, R11 ;  /* 0x0000000e10117223 */ /* 0x000fe2000000000b */
[----:B------:R-:W-:-:S03]  /*09b0*/  IADD3 R11, PT, PT, R12, 0x7f, -R10 ;  /* 0x0000007f0c0b7810 */ /* 0x000fc60007ffe80a */
[----:B------:R-:W-:Y:S01]  /*09c0*/  FFMA R14, R15, R17, R0 ;  /* 0x000000110f0e7223 */ /* 0x000fe20000000000 */
[----:B------:R-:W-:-:S03]  /*09d0*/  IADD3 R11, PT, PT, R11, R6, RZ ;  /* 0x000000060b0b7210 */ /* 0x000fc60007ffe0ff */
        /* <DEDUP_REMOVED lines=14> */
[-CC-:B------:R-:W-:Y:S01]  /*0ac0*/  FFMA.RZ R6, R16, R14.reuse, R17.reuse ;  /* 0x0000000e10067223 */ /* 0x180fe2000000c011 */
[----:B------:R-:W-:Y:S02]  /*0ad0*/  VIADD R13, R12, 0x20 ;  /* 0x000000200c0d7836 */ /* 0x000fe40000000000 */
[-CC-:B------:R-:W-:Y:S01]  /*0ae0*/  FFMA.RM R11, R16, R14.reuse, R17.reuse ;  /* 0x0000000e100b7223 */ /* 0x180fe20000004011 */
[----:B------:R-:W-:Y:S02]  /*0af0*/  ISETP.NE.AND P2, PT, R12, RZ, PT ;  /* 0x000000ff0c00720c */ /* 0x000fe40003f45270 */
[----:B------:R-:W-:Y:S01]  /*0b00*/  LOP3.LUT R10, R6, 0x7fffff, RZ, 0xc0, !PT ;  /* 0x007fffff060a7812 */ /* 0x000fe200078ec0ff */
[----:B------:R-:W-:Y:S01]  /*0b10*/  FFMA.RP R6, R16, R14, R17 ;  /* 0x0000000e10067223 */ /* 0x000fe20000008011 */
[----:B------:R-:W-:Y:S01]  /*0b20*/  ISETP.NE.AND P1, PT, R12, RZ, PT ;  /* 0x000000ff0c00720c */ /* 0x000fe20003f25270 */
        /* <DEDUP_REMOVED lines=11> */
[----:B------:R-:W-:-:S04]  /*0be0*/  LOP3.LUT R6, R6, R11, RZ, 0xc0, !PT ;  /* 0x0000000b06067212 */ /* 0x000fc800078ec0ff */
[----:B------:R-:W-:-:S04]  /*0bf0*/  IADD3 R13, PT, PT, R13, R6, RZ ;  /* 0x000000060d0d7210 */ /* 0x000fc80007ffe0ff */
[----:B------:R-:W-:Y:S01]  /*0c00*/  LOP3.LUT R0, R13, R0, RZ, 0xfc, !PT ;  /* 0x000000000d007212 */ /* 0x000fe200078efcff */
[----:B------:R-:W-:Y:S06]  /*0c10*/  BRA `(.L_x_58) ;  /* 0x0000000000107947 */ /* 0x000fec0003800000 */
.L_x_57:
[----:B------:R-:W-:-:S04]  /*0c20*/  LOP3.LUT R0, R0, 0x80000000, RZ, 0xc0, !PT ;  /* 0x8000000000007812 */ /* 0x000fc800078ec0ff */
[----:B------:R-:W-:Y:S01]  /*0c30*/  LOP3.LUT R0, R0, 0x7f800000, RZ, 0xfc, !PT ;  /* 0x7f80000000007812 */ /* 0x000fe200078efcff */
[----:B------:R-:W-:Y:S06]  /*0c40*/  BRA `(.L_x_58) ;  /* 0x0000000000047947 */ /* 0x000fec0003800000 */
.L_x_56:
[----:B------:R-:W-:-:S07]  /*0c50*/  IMAD R0, R11, 0x800000, R0 ;  /* 0x008000000b007824 */ /* 0x000fce00078e0200 */
.L_x_58:
[----:B------:R-:W-:Y:S05]  /*0c60*/  BSYNC.RECONVERGENT B2 ;  /* 0x0000000000027941 */ /* 0x000fea0003800200 */
.L_x_55:
[----:B------:R-:W-:Y:S05]  /*0c70*/  BRA `(.L_x_59) ;  /* 0x0000000000207947 */ /* 0x000fea0003800000 */
.L_x_54:
[----:B------:R-:W-:-:S04]  /*0c80*/  LOP3.LUT R0, R12, 0x80000000, R11, 0x48, !PT ;  /* 0x800000000c007812 */ /* 0x000fc800078e480b */
[----:B------:R-:W-:Y:S01]  /*0c90*/  LOP3.LUT R0, R0, 0x7f800000, RZ, 0xfc, !PT ;  /* 0x7f80000000007812 */ /* 0x000fe200078efcff */
[----:B------:R-:W-:Y:S06]  /*0ca0*/  BRA `(.L_x_59) ;  /* 0x0000000000147947 */ /* 0x000fec0003800000 */
.L_x_53:
[----:B------:R-:W-:Y:S01]  /*0cb0*/  LOP3.LUT R0, R12, 0x80000000, R11, 0x48, !PT ;  /* 0x800000000c007812 */ /* 0x000fe200078e480b */
[----:B------:R-:W-:Y:S06]  /*0cc0*/  BRA `(.L_x_59) ;  /* 0x00000000000c7947 */ /* 0x000fec0003800000 */
.L_x_52:
[----:B------:R-:W0:Y:S01]  /*0cd0*/  MUFU.RSQ R0, -QNAN ;  /* 0xffc0000000007908 */ /* 0x000e220000001400 */
[----:B------:R-:W-:Y:S05]  /*0ce0*/  BRA `(.L_x_59) ;  /* 0x0000000000047947 */ /* 0x000fea0003800000 */
.L_x_51:
[----:B------:R-:W-:-:S07]  /*0cf0*/  FADD.FTZ R0, R0, R3 ;  /* 0x0000000300007221 */ /* 0x000fce0000010000 */
.L_x_59:
[----:B------:R-:W-:Y:S05]  /*0d00*/  BSYNC.RECONVERGENT B1 ;  /* 0x0000000000017941 */ /* 0x000fea0003800200 */
.L_x_49:
[----:B------:R-:W-:Y:S02]  /*0d10*/  IMAD.MOV.U32 R10, RZ, RZ, R2 ;  /* 0x000000ffff0a7224 */ /* 0x000fe400078e0002 */
[----:B------:R-:W-:-:S04]  /*0d20*/  IMAD.MOV.U32 R11, RZ, RZ, 0x0 ;  /* 0x00000000ff0b7424 */ /* 0x000fc800078e00ff */
[----:B0-----:R-:W-:Y:S05]  /*0d30*/  RET.REL.NODEC R10 `(_Z11l2normalizePfi) ;  /* 0xfffffff00ab07950 */ /* 0x001fea0003c3ffff */
.L_x_60:
        /* <DEDUP_REMOVED lines=12> */
.L_x_73:


//--------------------- .text._Z14tokenize3gramsPKciPf --------------------------
	.section	.text._Z14tokenize3gramsPKciPf,"ax",@progbits
	.align	128
        .global         _Z14tokenize3gramsPKciPf
        .type           _Z14tokenize3gramsPKciPf,@function
        .size           _Z14tokenize3gramsPKciPf,(.L_x_78 - _Z14tokenize3gramsPKciPf)
        .other          _Z14tokenize3gramsPKciPf,@"STO_CUDA_ENTRY STV_DEFAULT"
_Z14tokenize3gramsPKciPf:
.text._Z14tokenize3gramsPKciPf:
[----:B------:R-:W-:Y:S01]  /*0000*/  LDC R1, c[0x0][0x37c] ;  /* 0x0000df00ff017b82 */ /* 0x000fe20000000800 */
[----:B------:R-:W0:Y:S07]  /*0010*/  S2R R3, SR_TID.X ;  /* 0x0000000000037919 */ /* 0x000e2e0000002100 */
[----:B------:R-:W0:Y:S01]  /*0020*/  S2UR UR4, SR_CTAID.X ;  /* 0x00000000000479c3 */ /* 0x000e220000002500 */
[----:B------:R-:W1:Y:S07]  /*0030*/  LDCU UR5, c[0x0][0x388] ;  /* 0x00007100ff0577ac */ /* 0x000e6e0008000800 */
[----:B------:R-:W0:Y:S02]  /*0040*/  LDC R0, c[0x0][0x360] ;  /* 0x0000d800ff007b82 */ /* 0x000e240000000800 */
[----:B0-----:R-:W-:-:S04]  /*0050*/  IMAD R0, R0, UR4, R3 ;  /* 0x0000000400007c24 */ /* 0x001fc8000f8e0203 */
[----:B------:R-:W-:-:S05]  /*0060*/  VIADD R2, R0, 0x2 ;  /* 0x0000000200027836 */ /* 0x000fca0000000000 */
[----:B-1----:R-:W-:-:S13]  /*0070*/  ISETP.GE.AND P0, PT, R2, UR5, PT ;  /* 0x0000000502007c0c */ /* 0x002fda000bf06270 */
[----:B------:R-:W-:Y:S05]  /*0080*/  @P0 EXIT ;  /* 0x000000000000094d */ /* 0x000fea0003800000 */
[----:B------:R-:W0:Y:S01]  /*0090*/  LDCU.64 UR6, c[0x0][0x380] ;  /* 0x00007000ff0677ac */ /* 0x000e220008000a00 */
[----:B------:R-:W1:Y:S01]  /*00a0*/  LDCU.64 UR4, c[0x0][0x358] ;  /* 0x00006b00ff0477ac */ /* 0x000e620008000a00 */
[----:B0-----:R-:W-:-:S04]  /*00b0*/  IADD3 R2, P0, PT, R0, UR6, RZ ;  /* 0x0000000600027c10 */ /* 0x001fc8000ff1e0ff */
[----:B------:R-:W-:Y:S01]  /*00c0*/  LEA.HI.X.SX32 R3, R0, UR7, 0x1, P0 ;  /* 0x0000000700037c11 */ /* 0x000fe200080f0eff */
[----:B------:R-:W0:Y:S04]  /*00d0*/  LDCU.64 UR6, c[0x0][0x390] ;  /* 0x00007200ff0677ac */ /* 0x000e280008000a00 */
[----:B-1----:R-:W2:Y:S04]  /*00e0*/  LDG.E.U8.CONSTANT R0, desc[UR4][R2.64] ;  /* 0x0000000402007981 */ /* 0x002ea8000c1e9100 */
[----:B------:R-:W3:Y:S04]  /*00f0*/  LDG.E.U8.CONSTANT R4, desc[UR4][R2.64+0x1] ;  /* 0x0000010402047981 */ /* 0x000ee8000c1e9100 */
[----:B------:R1:W4:Y:S02]  /*0100*/  LDG.E.U8.CONSTANT R5, desc[UR4][R2.64+0x2] ;  /* 0x0000020402057981 */ /* 0x000324000c1e9100 */
[----:B-1----:R-:W-:Y:S01]  /*0110*/  IMAD.MOV.U32 R3, RZ, RZ, 0x3f800000 ;  /* 0x3f800000ff037424 */ /* 0x002fe200078e00ff */
[----:B--2---:R-:W-:-:S05]  /*0120*/  LOP3.LUT R0, R0, 0x811c9dc5, RZ, 0x3c, !PT ;  /* 0x811c9dc500007812 */ /* 0x004fca00078e3cff */
[----:B------:R-:W-:-:S05]  /*0130*/  IMAD R7, R0, 0x193, RZ ;  /* 0x0000019300077824 */ /* 0x000fca00078e02ff */
[----:B---3--:R-:W-:-:S05]  /*0140*/  LOP3.LUT R4, R7, R4, RZ, 0x3c, !PT ;  /* 0x0000000407047212 */ /* 0x008fca00078e3cff */
[----:B------:R-:W-:-:S05]  /*0150*/  IMAD R4, R4, 0x193, RZ ;  /* 0x0000019304047824 */ /* 0x000fca00078e02ff */
[----:B----4-:R-:W-:-:S05]  /*0160*/  LOP3.LUT R5, R4, R5, RZ, 0x3c, !PT ;  /* 0x0000000504057212 */ /* 0x010fca00078e3cff */
[----:B------:R-:W-:-:S05]  /*0170*/  IMAD R4, R5, 0x64c, RZ ;  /* 0x0000064c05047824 */ /* 0x000fca00078e02ff */
[----:B------:R-:W-:-:S04]  /*0180*/  LOP3.LUT R4, R4, 0x7ffc, RZ, 0xc0, !PT ;  /* 0x00007ffc04047812 */ /* 0x000fc800078ec0ff */
[----:B0-----:R-:W-:-:S05]  /*0190*/  IADD3 R4, P0, PT, R4, UR6, RZ ;  /* 0x0000000604047c10 */ /* 0x001fca000ff1e0ff */
[----:B------:R-:W-:-:S05]  /*01a0*/  IMAD.X R5, RZ, RZ, UR7, P0 ;  /* 0x00000007ff057e24 */ /* 0x000fca00080e06ff */
[----:B------:R-:W-:Y:S01]  /*01b0*/  REDG.E.ADD.F32.FTZ.RN.STRONG.GPU desc[UR4][R4.64], R3 ;  /* 0x00000003040079a6 */ /* 0x000fe2000c12f304 */
[----:B------:R-:W-:Y:S05]  /*01c0*/  EXIT ;  /* 0x000000000000794d */ /* 0x000fea0003800000 */
.L_x_61:
        /* <DEDUP_REMOVED lines=11> */
.L_x_78:


//--------------------- .nv.shared._Z12fuseDecisionPKfiS0_ffffPKiS2_S2_S2_PiS3_S3_S3_S3_ --------------------------
	.section	.nv.shared._Z12fuseDecisionPKfiS0_ffffPKiS2_S2_S2_PiS3_S3_S3_S3_,"aw",@nobits
	.sectionflags	@""
	.align	4
.nv.shared._Z12fuseDecisionPKfiS0_ffffPKiS2_S2_S2_PiS3_S3_S3_S3_:
	.zero		1028


//--------------------- .nv.shared.reserved.0     --------------------------
	.section	.nv.shared.reserved.0,"aw",@nobits
	.weak		__nv_reservedSMEM_offset_0_alias
	.size		__nv_reservedSMEM_offset_0_alias, 0, 64
	.other		__nv_reservedSMEM_offset_0_alias,@"STO_CUDA_RESERVED_SHARED STV_DEFAULT"
__nv_reservedSMEM_offset_0_alias:
	.zero		0
	.zero		64


//--------------------- .nv.shared._Z17window_stats_lastPKfiiiPfS1_ --------------------------
	.section	.nv.shared._Z17window_stats_lastPKfiiiPfS1_,"aw",@nobits
	.sectionflags	@""
	.align	4
.nv.shared._Z17window_stats_lastPKfiiiPfS1_:
	.zero		3072


//--------------------- .nv.shared._Z11l2normalizePfi --------------------------
	.section	.nv.shared._Z11l2normalizePfi,"aw",@nobits
	.sectionflags	@""
	.align	4
.nv.shared._Z11l2normalizePfi:
	.zero		2048


//--------------------- .nv.constant0._Z12fuseDecisionPKfiS0_ffffPKiS2_S2_S2_PiS3_S3_S3_S3_ --------------------------
	.section	.nv.constant0._Z12fuseDecisionPKfiS0_ffffPKiS2_S2_S2_PiS3_S3_S3_S3_,"a",@progbits
	.sectionflags	@""
	.align	4
.nv.constant0._Z12fuseDecisionPKfiS0_ffffPKiS2_S2_S2_PiS3_S3_S3_S3_:
	.zero		1008


//--------------------- .nv.constant0._Z17window_stats_lastPKfiiiPfS1_ --------------------------
	.section	.nv.constant0._Z17window_stats_lastPKfiiiPfS1_,"a",@progbits
	.sectionflags	@""
	.align	4
.nv.constant0._Z17window_stats_lastPKfiiiPfS1_:
	.zero		936


//--------------------- .nv.constant0._Z12matvecDotCosPKfS0_Pfii --------------------------
	.section	.nv.constant0._Z12matvecDotCosPKfS0_Pfii,"a",@progbits
	.sectionflags	@""
	.align	4
.nv.constant0._Z12matvecDotCosPKfS0_Pfii:
	.zero		928


//--------------------- .nv.constant0._Z11l2normalizePfi --------------------------
	.section	.nv.constant0._Z11l2normalizePfi,"a",@progbits
	.sectionflags	@""
	.align	4
.nv.constant0._Z11l2normalizePfi:
	.zero		908


//--------------------- .nv.constant0._Z14tokenize3gramsPKciPf --------------------------
	.section	.nv.constant0._Z14tokenize3gramsPKciPf,"a",@progbits
	.sectionflags	@""
	.align	4
.nv.constant0._Z14tokenize3gramsPKciPf:
	.zero		920


//--------------------- SYMBOLS --------------------------

	.type		.nv.reservedSmem.offset0,@object
	.size		.nv.reservedSmem.offset0,0x4
	.type		.nv.reservedSmem.cap,@object
	.size		.nv.reservedSmem.cap,0x4
